// auto-generated by cutlass_sweep.sparse_gemm — config: {"arch": "sm_100", "cluster_m": 2, "cluster_n": 1, "dtype": "bf16", "tile_k": 64, "tile_m": 256, "tile_n": 256}
#include "cutlass/cutlass.h"
#include "cutlass/gemm/collective/collective_builder.hpp"
#include "cutlass/gemm/device/gemm_universal_adapter.h"
#include "cutlass/gemm/kernel/gemm_universal.hpp"
#include "cutlass/epilogue/collective/collective_builder.hpp"

using Elem = cutlass::bfloat16_t;
using Acc  = float;
using TileShape    = cute::Shape<cute::_256, cute::_256, cute::_64>;
using ClusterShape = cute::Shape<cute::_2, cute::_1, cute::_1>;

using CollectiveEpilogue = typename cutlass::epilogue::collective::CollectiveBuilder<
    cutlass::arch::Sm100, cutlass::arch::OpClassSparseTensorOp,
    TileShape, ClusterShape,
    cutlass::epilogue::collective::EpilogueTileAuto,
    Acc, Acc,
    Acc, cutlass::layout::ColumnMajor, 128 / cutlass::sizeof_bits<Acc>::value,
    Acc, cutlass::layout::ColumnMajor, 128 / cutlass::sizeof_bits<Acc>::value,
    cutlass::epilogue::TmaWarpSpecialized2Sm
  >::CollectiveOp;

using CollectiveMainloop = typename cutlass::gemm::collective::CollectiveBuilder<
    cutlass::arch::Sm100, cutlass::arch::OpClassSparseTensorOp,
    Elem, cutlass::layout::RowMajor, 2 * 128 / cutlass::sizeof_bits<Elem>::value,
    Elem, cutlass::layout::ColumnMajor, 128 / cutlass::sizeof_bits<Elem>::value,
    Acc,
    TileShape, ClusterShape,
    cutlass::gemm::collective::StageCountAutoCarveoutEpi<CollectiveEpilogue>,
    cutlass::gemm::KernelSparseTmaWarpSpecialized2SmSm100
  >::CollectiveOp;

using GemmKernel = cutlass::gemm::kernel::GemmUniversal<
    cute::Shape<int,int,int,int>,
    CollectiveMainloop,
    CollectiveEpilogue
>;
using Gemm = cutlass::gemm::device::GemmUniversalAdapter<GemmKernel>;

auto* _anchor = &cutlass::device_kernel<GemmKernel>;


// ===== COMPILED SASS (sm_100a) =====

	.target	sm_100a

	.elftype	@"ET_EXEC"


//--------------------- .note.nv.tkinfo           --------------------------
	.section	.note.nv.tkinfo,"",@"SHT_NOTE"
	.sectionflags	@"SHF_NOTE_NV_TKINFO"
	.tkinfo
        /*0018*/ 	.word	0x00000002
        /*0030*/ 	.string	""
        /*0030*/ 	.string	"ptxas"
        /*0030*/ 	.string	"Cuda compilation tools, release 13.0, V13.0.88"
        /*0030*/ 	.string	"Build cuda_13.0.r13.0/compiler.36424714_0"
        /*0030*/ 	.string	"-arch sm_100a -m 64 "



//--------------------- .note.nv.cuinfo           --------------------------
	.section	.note.nv.cuinfo,"",@"SHT_NOTE"
	.sectionflags	@"SHF_NOTE_NV_CUINFO"
        /*0018*/ 	.short	0x0002
        /*001a*/ 	.short	0x0064
        /*001c*/ 	.short	0x0082
	.zero		2


//--------------------- .nv.info                  --------------------------
	.section	.nv.info,"",@"SHT_CUDA_INFO"
	.align	4


	//----- nvinfo : EIATTR_REGCOUNT
	.align		4
        /*0000*/ 	.byte	0x04, 0x2f
        /*0002*/ 	.short	(.L_19 - .L_18)
	.align		4
.L_18:
        /*0004*/ 	.word	index@(_ZN7cutlass13device_kernelINS_4gemm6kernel13GemmUniversalIN4cute5tupleIJiiiiEEENS1_10collective13CollectiveMmaINS1_41MainloopSm100TmaUmmaWarpSpecializedSparseILi6ELi2ELi1ENS5_IJNS4_1CILi2EEENSA_ILi1EEESC_EEEEENS5_IJNSA_ILi256EEESF_NSA_ILi64EEEEEENS_10bfloat16_tENS5_IJNS4_6LayoutINS5_IJiNS5_IJSB_iEEEiEEENS5_IJlNS5_IJSC_SB_EEElEEEEENSJ_INS5_IJNS5_IJNS5_IJNSA_ILi8EEESB_SP_EEEiEEENS5_IJNS5_IJNSA_ILi16EEESB_NSA_ILi4EEEEEEiEEEiEEENS5_IJNS5_IJNS5_IJNSA_ILi128EEESS_NSA_ILi2048EEEEEENSA_ILi16384EEEEEENS5_IJNS5_IJSC_NSA_ILi1024EEENSA_ILi32EEEEEElEEElEEEEEEEESI_NS5_IJlSC_lEEENS4_8TiledMMAINS4_8MMA_AtomIJNS4_33SM100_MMA_F16BF16_2x1SM_SS_SPARSEISI_SI_fLi256ELi256ELNS4_4UMMA5MajorE0ELS1E_0ELNS1D_7ScaleInE0ELS1F_0EEEEEENSJ_INS5_IJSC_SC_SC_EEENS5_IJNSA_ILi0EEES1J_S1J_EEEEENS5_IJNS4_10UnderscoreES1M_S1M_EEEEENS4_18SM100_TMA_2SM_LOADENS4_14ComposedLayoutINS4_7SwizzleILi2ELi4ELi3EEENS4_25smem_sparse_ptr_flag_bitsILi2ELi16EEENSJ_INS5_IJNS5_IJSC_SP_EEENS5_IJSB_S13_EEEEEENS5_IJNS5_IJS1J_SG_EEESM_EEEEEEEvNS4_8identityES1P_NS1Q_INS1R_ILi3ELi4ELi3EEENS4_18smem_ptr_flag_bitsILi16EEENSJ_INS5_IJSP_SG_EEENS5_IJSG_SC_EEEEEEEvS22_EENS_8epilogue10collective18CollectiveEpilogueINS2B_23Sm100TmaWarpSpecializedILi4ELi2ELi32ELb1ELb0EEEJNS5_IJSX_SF_SG_EEENS5_IJNSJ_ISX_SC_EENSJ_IS13_SC_EEEEEfNS5_IJSC_llEEEfS2K_NS2B_6fusion15FusionCallbacksIS2F_NS2L_17LinearCombinationIffffLNS_15FloatRoundStyleE2EEES2G_S2J_JEEENS4_5SM1004TMEM4LOAD26SM100_TMEM_LOAD_32dp32b32xENS4_13SM90_TMA_LOADENS1Q_INS1R_ILi2ELi5ELi2EEENS24_ILi32EEENSJ_INS5_IJS13_ST_EEENS5_IJSC_S13_EEEEEEENS4_39AutoVectorizingCopyWithAssumedAlignmentILi128EEENS4_14SM90_TMA_STOREES31_S33_S33_EEEvvEEEEvNT_6ParamsE)
        /*0008*/ 	.word	0x0000006b


	//----- nvinfo : EIATTR_FRAME_SIZE
	.align		4
.L_19:
        /*000c*/ 	.byte	0x04, 0x11
        /*000e*/ 	.short	(.L_21 - .L_20)
	.align		4
.L_20:
        /*0010*/ 	.word	index@($__internal_2_$__cuda_sm10x_tcgen05_guardrail_trap_unallocated_columns_being_dealloced)
        /*0014*/ 	.word	0x00000000


	//----- nvinfo : EIATTR_FRAME_SIZE
	.align		4
.L_21:
        /*0018*/ 	.byte	0x04, 0x11
        /*001a*/ 	.short	(.L_23 - .L_22)
	.align		4
.L_22:
        /*001c*/ 	.word	index@($__internal_1_$__cuda_sm10x_tcgen05_guardrail_trap_phase_invalid_during_alloc)
        /*0020*/ 	.word	0x00000000


	//----- nvinfo : EIATTR_FRAME_SIZE
	.align		4
.L_23:
        /*0024*/ 	.byte	0x04, 0x11
        /*0026*/ 	.short	(.L_25 - .L_24)
	.align		4
.L_24:
        /*0028*/ 	.word	index@($__internal_0_$__cuda_sm10x_tcgen05_guardrail_trap_col_being_dealloced_not_returned_by_alloc)
        /*002c*/ 	.word	0x00000000


	//----- nvinfo : EIATTR_FRAME_SIZE
	.align		4
.L_25:
        /*0030*/ 	.byte	0x04, 0x11
        /*0032*/ 	.short	(.L_27 - .L_26)
	.align		4
.L_26:
        /*0034*/ 	.word	index@(_ZN7cutlass13device_kernelINS_4gemm6kernel13GemmUniversalIN4cute5tupleIJiiiiEEENS1_10collective13CollectiveMmaINS1_41MainloopSm100TmaUmmaWarpSpecializedSparseILi6ELi2ELi1ENS5_IJNS4_1CILi2EEENSA_ILi1EEESC_EEEEENS5_IJNSA_ILi256EEESF_NSA_ILi64EEEEEENS_10bfloat16_tENS5_IJNS4_6LayoutINS5_IJiNS5_IJSB_iEEEiEEENS5_IJlNS5_IJSC_SB_EEElEEEEENSJ_INS5_IJNS5_IJNS5_IJNSA_ILi8EEESB_SP_EEEiEEENS5_IJNS5_IJNSA_ILi16EEESB_NSA_ILi4EEEEEEiEEEiEEENS5_IJNS5_IJNS5_IJNSA_ILi128EEESS_NSA_ILi2048EEEEEENSA_ILi16384EEEEEENS5_IJNS5_IJSC_NSA_ILi1024EEENSA_ILi32EEEEEElEEElEEEEEEEESI_NS5_IJlSC_lEEENS4_8TiledMMAINS4_8MMA_AtomIJNS4_33SM100_MMA_F16BF16_2x1SM_SS_SPARSEISI_SI_fLi256ELi256ELNS4_4UMMA5MajorE0ELS1E_0ELNS1D_7ScaleInE0ELS1F_0EEEEEENSJ_INS5_IJSC_SC_SC_EEENS5_IJNSA_ILi0EEES1J_S1J_EEEEENS5_IJNS4_10UnderscoreES1M_S1M_EEEEENS4_18SM100_TMA_2SM_LOADENS4_14ComposedLayoutINS4_7SwizzleILi2ELi4ELi3EEENS4_25smem_sparse_ptr_flag_bitsILi2ELi16EEENSJ_INS5_IJNS5_IJSC_SP_EEENS5_IJSB_S13_EEEEEENS5_IJNS5_IJS1J_SG_EEESM_EEEEEEEvNS4_8identityES1P_NS1Q_INS1R_ILi3ELi4ELi3EEENS4_18smem_ptr_flag_bitsILi16EEENSJ_INS5_IJSP_SG_EEENS5_IJSG_SC_EEEEEEEvS22_EENS_8epilogue10collective18CollectiveEpilogueINS2B_23Sm100TmaWarpSpecializedILi4ELi2ELi32ELb1ELb0EEEJNS5_IJSX_SF_SG_EEENS5_IJNSJ_ISX_SC_EENSJ_IS13_SC_EEEEEfNS5_IJSC_llEEEfS2K_NS2B_6fusion15FusionCallbacksIS2F_NS2L_17LinearCombinationIffffLNS_15FloatRoundStyleE2EEES2G_S2J_JEEENS4_5SM1004TMEM4LOAD26SM100_TMEM_LOAD_32dp32b32xENS4_13SM90_TMA_LOADENS1Q_INS1R_ILi2ELi5ELi2EEENS24_ILi32EEENSJ_INS5_IJS13_ST_EEENS5_IJSC_S13_EEEEEEENS4_39AutoVectorizingCopyWithAssumedAlignmentILi128EEENS4_14SM90_TMA_STOREES31_S33_S33_EEEvvEEEEvNT_6ParamsE)
        /*0038*/ 	.word	0x00000000


	//----- nvinfo : EIATTR_MIN_STACK_SIZE
	.align		4
.L_27:
        /*003c*/ 	.byte	0x04, 0x12
        /*003e*/ 	.short	(.L_29 - .L_28)
	.align		4
.L_28:
        /*0040*/ 	.word	index@(_ZN7cutlass13device_kernelINS_4gemm6kernel13GemmUniversalIN4cute5tupleIJiiiiEEENS1_10collective13CollectiveMmaINS1_41MainloopSm100TmaUmmaWarpSpecializedSparseILi6ELi2ELi1ENS5_IJNS4_1CILi2EEENSA_ILi1EEESC_EEEEENS5_IJNSA_ILi256EEESF_NSA_ILi64EEEEEENS_10bfloat16_tENS5_IJNS4_6LayoutINS5_IJiNS5_IJSB_iEEEiEEENS5_IJlNS5_IJSC_SB_EEElEEEEENSJ_INS5_IJNS5_IJNS5_IJNSA_ILi8EEESB_SP_EEEiEEENS5_IJNS5_IJNSA_ILi16EEESB_NSA_ILi4EEEEEEiEEEiEEENS5_IJNS5_IJNS5_IJNSA_ILi128EEESS_NSA_ILi2048EEEEEENSA_ILi16384EEEEEENS5_IJNS5_IJSC_NSA_ILi1024EEENSA_ILi32EEEEEElEEElEEEEEEEESI_NS5_IJlSC_lEEENS4_8TiledMMAINS4_8MMA_AtomIJNS4_33SM100_MMA_F16BF16_2x1SM_SS_SPARSEISI_SI_fLi256ELi256ELNS4_4UMMA5MajorE0ELS1E_0ELNS1D_7ScaleInE0ELS1F_0EEEEEENSJ_INS5_IJSC_SC_SC_EEENS5_IJNSA_ILi0EEES1J_S1J_EEEEENS5_IJNS4_10UnderscoreES1M_S1M_EEEEENS4_18SM100_TMA_2SM_LOADENS4_14ComposedLayoutINS4_7SwizzleILi2ELi4ELi3EEENS4_25smem_sparse_ptr_flag_bitsILi2ELi16EEENSJ_INS5_IJNS5_IJSC_SP_EEENS5_IJSB_S13_EEEEEENS5_IJNS5_IJS1J_SG_EEESM_EEEEEEEvNS4_8identityES1P_NS1Q_INS1R_ILi3ELi4ELi3EEENS4_18smem_ptr_flag_bitsILi16EEENSJ_INS5_IJSP_SG_EEENS5_IJSG_SC_EEEEEEEvS22_EENS_8epilogue10collective18CollectiveEpilogueINS2B_23Sm100TmaWarpSpecializedILi4ELi2ELi32ELb1ELb0EEEJNS5_IJSX_SF_SG_EEENS5_IJNSJ_ISX_SC_EENSJ_IS13_SC_EEEEEfNS5_IJSC_llEEEfS2K_NS2B_6fusion15FusionCallbacksIS2F_NS2L_17LinearCombinationIffffLNS_15FloatRoundStyleE2EEES2G_S2J_JEEENS4_5SM1004TMEM4LOAD26SM100_TMEM_LOAD_32dp32b32xENS4_13SM90_TMA_LOADENS1Q_INS1R_ILi2ELi5ELi2EEENS24_ILi32EEENSJ_INS5_IJS13_ST_EEENS5_IJSC_S13_EEEEEEENS4_39AutoVectorizingCopyWithAssumedAlignmentILi128EEENS4_14SM90_TMA_STOREES31_S33_S33_EEEvvEEEEvNT_6ParamsE)
        /*0044*/ 	.word	0x00000000
.L_29:


//--------------------- .nv.compat                --------------------------
	.section	.nv.compat,"",@"SHT_CUDA_COMPAT_INFO"
	.align	4
        /*0000*/ 	.byte	0x02, 0x09, 0x01, 0x00, 0x02, 0x02, 0x02, 0x00, 0x02, 0x05, 0x05, 0x00, 0x03, 0x07, 0x01, 0x01
        /*0010*/ 	.byte	0x02, 0x03, 0x01, 0x00, 0x02, 0x06, 0x01, 0x00, 0x04, 0x0b, 0x08, 0x00, 0x09, 0x00, 0x00, 0x00
        /*0020*/ 	.byte	0x00, 0x00, 0x00, 0x00


//--------------------- .nv.info._ZN7cutlass13device_kernelINS_4gemm6kernel13GemmUniversalIN4cute5tupleIJiiiiEEENS1_10collective13CollectiveMmaINS1_41MainloopSm100TmaUmmaWarpSpecializedSparseILi6ELi2ELi1ENS5_IJNS4_1CILi2EEENSA_ILi1EEESC_EEEEENS5_IJNSA_ILi256EEESF_NSA_ILi64EEEEEENS_10bfloat16_tENS5_IJNS4_6LayoutINS5_IJiNS5_IJSB_iEEEiEEENS5_IJlNS5_IJSC_SB_EEElEEEEENSJ_INS5_IJNS5_IJNS5_IJNSA_ILi8EEESB_SP_EEEiEEENS5_IJNS5_IJNSA_ILi16EEESB_NSA_ILi4EEEEEEiEEEiEEENS5_IJNS5_IJNS5_IJNSA_ILi128EEESS_NSA_ILi2048EEEEEENSA_ILi16384EEEEEENS5_IJNS5_IJSC_NSA_ILi1024EEENSA_ILi32EEEEEElEEElEEEEEEEESI_NS5_IJlSC_lEEENS4_8TiledMMAINS4_8MMA_AtomIJNS4_33SM100_MMA_F16BF16_2x1SM_SS_SPARSEISI_SI_fLi256ELi256ELNS4_4UMMA5MajorE0ELS1E_0ELNS1D_7ScaleInE0ELS1F_0EEEEEENSJ_INS5_IJSC_SC_SC_EEENS5_IJNSA_ILi0EEES1J_S1J_EEEEENS5_IJNS4_10UnderscoreES1M_S1M_EEEEENS4_18SM100_TMA_2SM_LOADENS4_14ComposedLayoutINS4_7SwizzleILi2ELi4ELi3EEENS4_25smem_sparse_ptr_flag_bitsILi2ELi16EEENSJ_INS5_IJNS5_IJSC_SP_EEENS5_IJSB_S13_EEEEEENS5_IJNS5_IJS1J_SG_EEESM_EEEEEEEvNS4_8identityES1P_NS1Q_INS1R_ILi3ELi4ELi3EEENS4_18smem_ptr_flag_bitsILi16EEENSJ_INS5_IJSP_SG_EEENS5_IJSG_SC_EEEEEEEvS22_EENS_8epilogue10collective18CollectiveEpilogueINS2B_23Sm100TmaWarpSpecializedILi4ELi2ELi32ELb1ELb0EEEJNS5_IJSX_SF_SG_EEENS5_IJNSJ_ISX_SC_EENSJ_IS13_SC_EEEEEfNS5_IJSC_llEEEfS2K_NS2B_6fusion15FusionCallbacksIS2F_NS2L_17LinearCombinationIffffLNS_15FloatRoundStyleE2EEES2G_S2J_JEEENS4_5SM1004TMEM4LOAD26SM100_TMEM_LOAD_32dp32b32xENS4_13SM90_TMA_LOADENS1Q_INS1R_ILi2ELi5ELi2EEENS24_ILi32EEENSJ_INS5_IJS13_ST_EEENS5_IJSC_S13_EEEEEEENS4_39AutoVectorizingCopyWithAssumedAlignmentILi128EEENS4_14SM90_TMA_STOREES31_S33_S33_EEEvvEEEEvNT_6ParamsE --------------------------
	.section	.nv.info._ZN7cutlass13device_kernelINS_4gemm6kernel13GemmUniversalIN4cute5tupleIJiiiiEEENS1_10collective13CollectiveMmaINS1_41MainloopSm100TmaUmmaWarpSpecializedSparseILi6ELi2ELi1ENS5_IJNS4_1CILi2EEENSA_ILi1EEESC_EEEEENS5_IJNSA_ILi256EEESF_NSA_ILi64EEEEEENS_10bfloat16_tENS5_IJNS4_6LayoutINS5_IJiNS5_IJSB_iEEEiEEENS5_IJlNS5_IJSC_SB_EEElEEEEENSJ_INS5_IJNS5_IJNS5_IJNSA_ILi8EEESB_SP_EEEiEEENS5_IJNS5_IJNSA_ILi16EEESB_NSA_ILi4EEEEEEiEEEiEEENS5_IJNS5_IJNS5_IJNSA_ILi128EEESS_NSA_ILi2048EEEEEENSA_ILi16384EEEEEENS5_IJNS5_IJSC_NSA_ILi1024EEENSA_ILi32EEEEEElEEElEEEEEEEESI_NS5_IJlSC_lEEENS4_8TiledMMAINS4_8MMA_AtomIJNS4_33SM100_MMA_F16BF16_2x1SM_SS_SPARSEISI_SI_fLi256ELi256ELNS4_4UMMA5MajorE0ELS1E_0ELNS1D_7ScaleInE0ELS1F_0EEEEEENSJ_INS5_IJSC_SC_SC_EEENS5_IJNSA_ILi0EEES1J_S1J_EEEEENS5_IJNS4_10UnderscoreES1M_S1M_EEEEENS4_18SM100_TMA_2SM_LOADENS4_14ComposedLayoutINS4_7SwizzleILi2ELi4ELi3EEENS4_25smem_sparse_ptr_flag_bitsILi2ELi16EEENSJ_INS5_IJNS5_IJSC_SP_EEENS5_IJSB_S13_EEEEEENS5_IJNS5_IJS1J_SG_EEESM_EEEEEEEvNS4_8identityES1P_NS1Q_INS1R_ILi3ELi4ELi3EEENS4_18smem_ptr_flag_bitsILi16EEENSJ_INS5_IJSP_SG_EEENS5_IJSG_SC_EEEEEEEvS22_EENS_8epilogue10collective18CollectiveEpilogueINS2B_23Sm100TmaWarpSpecializedILi4ELi2ELi32ELb1ELb0EEEJNS5_IJSX_SF_SG_EEENS5_IJNSJ_ISX_SC_EENSJ_IS13_SC_EEEEEfNS5_IJSC_llEEEfS2K_NS2B_6fusion15FusionCallbacksIS2F_NS2L_17LinearCombinationIffffLNS_15FloatRoundStyleE2EEES2G_S2J_JEEENS4_5SM1004TMEM4LOAD26SM100_TMEM_LOAD_32dp32b32xENS4_13SM90_TMA_LOADENS1Q_INS1R_ILi2ELi5ELi2EEENS24_ILi32EEENSJ_INS5_IJS13_ST_EEENS5_IJSC_S13_EEEEEEENS4_39AutoVectorizingCopyWithAssumedAlignmentILi128EEENS4_14SM90_TMA_STOREES31_S33_S33_EEEvvEEEEvNT_6ParamsE,"",@"SHT_CUDA_INFO"
	.sectionflags	@""
	.align	4


	//----- nvinfo : EIATTR_CUDA_API_VERSION
	.align		4
        /*0000*/ 	.byte	0x04, 0x37
        /*0002*/ 	.short	(.L_31 - .L_30)
.L_30:
        /*0004*/ 	.word	0x00000082


	//----- nvinfo : EIATTR_KPARAM_INFO
	.align		4
.L_31:
        /*0008*/ 	.byte	0x04, 0x17
        /*000a*/ 	.short	(.L_33 - .L_32)
.L_32:
        /*000c*/ 	.word	0x00000000
        /*0010*/ 	.short	0x0000
        /*0012*/ 	.short	0x0000
        /*0014*/ 	.byte	0x00, 0xf0, 0x01, 0x28


	//----- nvinfo : EIATTR_AT_ENTRY_FRAGMENTS
	.align		4
.L_33:
        /*0018*/ 	.byte	0x04, 0x4f
        /*001a*/ 	.short	(.L_35 - .L_34)


	//   ....[0]....
.L_34:
        /*001c*/ 	.word	0x00000007


	//----- nvinfo : EIATTR_RESERVED_SMEM_USED
	.align		4
.L_35:
        /*0020*/ 	.byte	0x01, 0x41
	.zero		2


	//----- nvinfo : EIATTR_SPARSE_MMA_MASK
	.align		4
        /*0024*/ 	.byte	0x03, 0x50
        /*0026*/ 	.short	0x0040


	//----- nvinfo : EIATTR_TCGEN05_2CTA_USED
	.align		4
        /*0028*/ 	.byte	0x01, 0x52
	.zero		2


	//----- nvinfo : EIATTR_MAXREG_COUNT
	.align		4
        /*002c*/ 	.byte	0x03, 0x1b
        /*002e*/ 	.short	0x00ff


	//----- nvinfo : EIATTR_NUM_BARRIERS
	.align		4
        /*0030*/ 	.byte	0x02, 0x4c
        /*0032*/ 	.byte	0x07
	.zero		1


	//----- nvinfo : EIATTR_EXTERNS
	.align		4
        /*0034*/ 	.byte	0x04, 0x0f
        /*0036*/ 	.short	(.L_37 - .L_36)


	//   ....[0]....
	.align		4
.L_36:
        /*0038*/ 	.word	index@(__assertfail)


	//----- nvinfo : EIATTR_MERCURY_ISA_VERSION
	.align		4
.L_37:
        /*003c*/ 	.byte	0x03, 0x5f
        /*003e*/ 	.short	0x0101


	//----- nvinfo : EIATTR_INT_WARP_WIDE_INSTR_OFFSETS
	.align		4
        /*0040*/ 	.byte	0x04, 0x31
        /*0042*/ 	.short	(.L_39 - .L_38)


	//   ....[0]....
.L_38:
        /*0044*/ 	.word	0x00000cf0


	//   ....[1]....
        /*0048*/ 	.word	0x00000d90


	//   ....[2]....
        /*004c*/ 	.word	0x00003c80


	//   ....[3]....
        /*0050*/ 	.word	0x00003ca0


	//   ....[4]....
        /*0054*/ 	.word	0x00003cd0


	//   ....[5]....
        /*0058*/ 	.word	0x000048d0


	//   ....[6]....
        /*005c*/ 	.word	0x000048f0


	//   ....[7]....
        /*0060*/ 	.word	0x00004a90


	//   ....[8]....
        /*0064*/ 	.word	0x00004ad0


	//   ....[9]....
        /*0068*/ 	.word	0x00004b80


	//   ....[10]....
        /*006c*/ 	.word	0x00004c00


	//   ....[11]....
        /*0070*/ 	.word	0x00004c40


	//   ....[12]....
        /*0074*/ 	.word	0x00004de0


	//   ....[13]....
        /*0078*/ 	.word	0x00004e20


	//   ....[14]....
        /*007c*/ 	.word	0x00004ed0


	//   ....[15]....
        /*0080*/ 	.word	0x00004f50


	//   ....[16]....
        /*0084*/ 	.word	0x00004f70


	//   ....[17]....
        /*0088*/ 	.word	0x00005120


	//   ....[18]....
        /*008c*/ 	.word	0x00005160


	//   ....[19]....
        /*0090*/ 	.word	0x00005210


	//   ....[20]....
        /*0094*/ 	.word	0x00005290


	//   ....[21]....
        /*0098*/ 	.word	0x000052b0


	//   ....[22]....
        /*009c*/ 	.word	0x00005450


	//   ....[23]....
        /*00a0*/ 	.word	0x000054a0


	//   ....[24]....
        /*00a4*/ 	.word	0x000054c0


	//   ....[25]....
        /*00a8*/ 	.word	0x00005530


	//   ....[26]....
        /*00ac*/ 	.word	0x00005550


	//   ....[27]....
        /*00b0*/ 	.word	0x000056e0


	//   ....[28]....
        /*00b4*/ 	.word	0x00005720


	//   ....[29]....
        /*00b8*/ 	.word	0x00005740


	//   ....[30]....
        /*00bc*/ 	.word	0x000057b0


	//   ....[31]....
        /*00c0*/ 	.word	0x000057d0


	//   ....[32]....
        /*00c4*/ 	.word	0x00005910


	//   ....[33]....
        /*00c8*/ 	.word	0x00005970


	//   ....[34]....
        /*00cc*/ 	.word	0x00005a20


	//   ....[35]....
        /*00d0*/ 	.word	0x00005aa0


	//   ....[36]....
        /*00d4*/ 	.word	0x00005ac0


	//   ....[37]....
        /*00d8*/ 	.word	0x00005c00


	//   ....[38]....
        /*00dc*/ 	.word	0x00005c60


	//   ....[39]....
        /*00e0*/ 	.word	0x00005d10


	//   ....[40]....
        /*00e4*/ 	.word	0x00005d90


	//   ....[41]....
        /*00e8*/ 	.word	0x00005de0


	//   ....[42]....
        /*00ec*/ 	.word	0x00005f40


	//   ....[43]....
        /*00f0*/ 	.word	0x00005fa0


	//   ....[44]....
        /*00f4*/ 	.word	0x00006050


	//----- nvinfo : EIATTR_COOP_GROUP_MASK_REGIDS
	.align		4
.L_39:
        /*00f8*/ 	.byte	0x04, 0x29
        /*00fa*/ 	.short	(.L_41 - .L_40)


	//   ....[0]....
.L_40:
        /*00fc*/ 	.word	0xffffffff


	//   ....[1]....
        /*0100*/ 	.word	0xffffffff


	//   ....[2]....
        /*0104*/ 	.word	0xffffffff


	//   ....[3]....
        /*0108*/ 	.word	0xffffffff


	//   ....[4]....
        /*010c*/ 	.word	0xffffffff


	//   ....[5]....
        /*0110*/ 	.word	0xffffffff


	//   ....[6]....
        /*0114*/ 	.word	0xffffffff


	//   ....[7]....
        /*0118*/ 	.word	0xffffffff


	//   ....[8]....
        /*011c*/ 	.word	0xffffffff


	//   ....[9]....
        /*0120*/ 	.word	0xffffffff


	//   ....[10]....
        /*0124*/ 	.word	0xffffffff


	//   ....[11]....
        /*0128*/ 	.word	0xffffffff


	//   ....[12]....
        /*012c*/ 	.word	0xffffffff


	//   ....[13]....
        /*0130*/ 	.word	0xffffffff


	//----- nvinfo : EIATTR_COOP_GROUP_INSTR_OFFSETS
	.align		4
.L_41:
        /*0134*/ 	.byte	0x04, 0x28
        /*0136*/ 	.short	(.L_43 - .L_42)


	//   ....[0]....
.L_42:
        /*0138*/ 	.word	0x000000a0


	//   ....[1]....
        /*013c*/ 	.word	0x00000540


	//   ....[2]....
        /*0140*/ 	.word	0x000006c0


	//   ....[3]....
        /*0144*/ 	.word	0x00000850


	//   ....[4]....
        /*0148*/ 	.word	0x00000940


	//   ....[5]....
        /*014c*/ 	.word	0x00000aa0


	//   ....[6]....
        /*0150*/ 	.word	0x00000bd0


	//   ....[7]....
        /*0154*/ 	.word	0x00000e10


	//   ....[8]....
        /*0158*/ 	.word	0x00001d40


	//   ....[9]....
        /*015c*/ 	.word	0x00002cf0


	//   ....[10]....
        /*0160*/ 	.word	0x000031d0


	//   ....[11]....
        /*0164*/ 	.word	0x00003200


	//   ....[12]....
        /*0168*/ 	.word	0x00003b60


	//   ....[13]....
        /*016c*/ 	.word	0x00003d90


	//----- nvinfo : EIATTR_VRC_CTA_INIT_COUNT
	.align		4
.L_43:
        /*0170*/ 	.byte	0x02, 0x4a
        /*0172*/ 	.byte	0x80
	.zero		1


	//----- nvinfo : EIATTR_SYSCALL_OFFSETS
	.align		4
        /*0174*/ 	.byte	0x04, 0x46
        /*0176*/ 	.short	(.L_45 - .L_44)


	//   ....[0]....
.L_44:
        /*0178*/ 	.word	0x00006c80


	//   ....[1]....
        /*017c*/ 	.word	0x00006d70


	//   ....[2]....
        /*0180*/ 	.word	0x00007850


	//   ....[3]....
        /*0184*/ 	.word	0x000086c0


	//   ....[4]....
        /*0188*/ 	.word	0x000094c0


	//   ....[5]....
        /*018c*/ 	.word	0x0000a300


	//   ....[6]....
        /*0190*/ 	.word	0x0000b140


	//   ....[7]....
        /*0194*/ 	.word	0x0000bfa0


	//   ....[8]....
        /*0198*/ 	.word	0x0000cde0


	//   ....[9]....
        /*019c*/ 	.word	0x0000dbc0


	//----- nvinfo : EIATTR_MBARRIER_INSTR_OFFSETS
	.align		4
.L_45:
        /*01a0*/ 	.byte	0x04, 0x39
        /*01a2*/ 	.short	(.L_47 - .L_46)


	//   ....[0]....
.L_46:
        /*01a4*/ 	.word	0x000005f0
        /*01a8*/ 	.word	0x000000ff
        /*01ac*/ 	.word	0x00000000
        /*01b0*/ 	.short	0x0100
        /*01b2*/ 	.byte	0x04
	.zero		1


	//   ....[1]....
        /*01b4*/ 	.word	0x00000600
        /*01b8*/ 	.word	0x000000ff
        /*01bc*/ 	.word	0x00000030
        /*01c0*/ 	.short	0x0100
        /*01c2*/ 	.byte	0x04
	.zero		1


	//   ....[2]....
        /*01c4*/ 	.word	0x00000610
        /*01c8*/ 	.word	0x000000ff
        /*01cc*/ 	.word	0x00000008
        /*01d0*/ 	.short	0x0100
        /*01d2*/ 	.byte	0x04
	.zero		1


	//   ....[3]....
        /*01d4*/ 	.word	0x00000620
        /*01d8*/ 	.word	0x000000ff
        /*01dc*/ 	.word	0x00000038
        /*01e0*/ 	.short	0x0100
        /*01e2*/ 	.byte	0x04
	.zero		1


	//   ....[4]....
        /*01e4*/ 	.word	0x00000630
        /*01e8*/ 	.word	0x000000ff
        /*01ec*/ 	.word	0x00000010
        /*01f0*/ 	.short	0x0100
        /*01f2*/ 	.byte	0x04
	.zero		1


	//   ....[5]....
        /*01f4*/ 	.word	0x00000640
        /*01f8*/ 	.word	0x000000ff
        /*01fc*/ 	.word	0x00000040
        /*0200*/ 	.short	0x0100
        /*0202*/ 	.byte	0x04
	.zero		1


	//   ....[6]....
        /*0204*/ 	.word	0x00000650
        /*0208*/ 	.word	0x000000ff
        /*020c*/ 	.word	0x00000018
        /*0210*/ 	.short	0x0100
        /*0212*/ 	.byte	0x04
	.zero		1


	//   ....[7]....
        /*0214*/ 	.word	0x00000660
        /*0218*/ 	.word	0x000000ff
        /*021c*/ 	.word	0x00000048
        /*0220*/ 	.short	0x0100
        /*0222*/ 	.byte	0x04
	.zero		1


	//   ....[8]....
        /*0224*/ 	.word	0x00000670
        /*0228*/ 	.word	0x000000ff
        /*022c*/ 	.word	0x00000020
        /*0230*/ 	.short	0x0100
        /*0232*/ 	.byte	0x04
	.zero		1


	//   ....[9]....
        /*0234*/ 	.word	0x00000680
        /*0238*/ 	.word	0x000000ff
        /*023c*/ 	.word	0x00000050
        /*0240*/ 	.short	0x0100
        /*0242*/ 	.byte	0x04
	.zero		1


	//   ....[10]....
        /*0244*/ 	.word	0x00000690
        /*0248*/ 	.word	0x000000ff
        /*024c*/ 	.word	0x00000028
        /*0250*/ 	.short	0x0100
        /*0252*/ 	.byte	0x04
	.zero		1


	//   ....[11]....
        /*0254*/ 	.word	0x000006a0
        /*0258*/ 	.word	0x000000ff
        /*025c*/ 	.word	0x00000058
        /*0260*/ 	.short	0x0100
        /*0262*/ 	.byte	0x04
	.zero		1


	//   ....[12]....
        /*0264*/ 	.word	0x000007c0
        /*0268*/ 	.word	0x000000ff
        /*026c*/ 	.word	0x00000060
        /*0270*/ 	.short	0x0100
        /*0272*/ 	.byte	0x04
	.zero		1


	//   ....[13]....
        /*0274*/ 	.word	0x000007d0
        /*0278*/ 	.word	0x000000ff
        /*027c*/ 	.word	0x00000080
        /*0280*/ 	.short	0x0100
        /*0282*/ 	.byte	0x04
	.zero		1


	//   ....[14]....
        /*0284*/ 	.word	0x000007e0
        /*0288*/ 	.word	0x000000ff
        /*028c*/ 	.word	0x00000068
        /*0290*/ 	.short	0x0100
        /*0292*/ 	.byte	0x04
	.zero		1


	//   ....[15]....
        /*0294*/ 	.word	0x000007f0
        /*0298*/ 	.word	0x000000ff
        /*029c*/ 	.word	0x00000088
        /*02a0*/ 	.short	0x0100
        /*02a2*/ 	.byte	0x04
	.zero		1


	//   ....[16]....
        /*02a4*/ 	.word	0x00000800
        /*02a8*/ 	.word	0x000000ff
        /*02ac*/ 	.word	0x00000070
        /*02b0*/ 	.short	0x0100
        /*02b2*/ 	.byte	0x04
	.zero		1


	//   ....[17]....
        /*02b4*/ 	.word	0x00000810
        /*02b8*/ 	.word	0x000000ff
        /*02bc*/ 	.word	0x00000090
        /*02c0*/ 	.short	0x0100
        /*02c2*/ 	.byte	0x04
	.zero		1


	//   ....[18]....
        /*02c4*/ 	.word	0x00000820
        /*02c8*/ 	.word	0x000000ff
        /*02cc*/ 	.word	0x00000078
        /*02d0*/ 	.short	0x0100
        /*02d2*/ 	.byte	0x04
	.zero		1


	//   ....[19]....
        /*02d4*/ 	.word	0x00000830
        /*02d8*/ 	.word	0x000000ff
        /*02dc*/ 	.word	0x00000098
        /*02e0*/ 	.short	0x0100
        /*02e2*/ 	.byte	0x04
	.zero		1


	//   ....[20]....
        /*02e4*/ 	.word	0x00000910
        /*02e8*/ 	.word	0x000000ff
        /*02ec*/ 	.word	0x000000a0
        /*02f0*/ 	.short	0x0100
        /*02f2*/ 	.byte	0x06
	.zero		1


	//   ....[21]....
        /*02f4*/ 	.word	0x00000920
        /*02f8*/ 	.word	0x000000ff
        /*02fc*/ 	.word	0x000000a8
        /*0300*/ 	.short	0x0100
        /*0302*/ 	.byte	0x06
	.zero		1


	//   ....[22]....
        /*0304*/ 	.word	0x00000a50
        /*0308*/ 	.word	0x000000ff
        /*030c*/ 	.word	0x000000b0
        /*0310*/ 	.short	0x0100
        /*0312*/ 	.byte	0x06
	.zero		1


	//   ....[23]....
        /*0314*/ 	.word	0x00000a60
        /*0318*/ 	.word	0x000000ff
        /*031c*/ 	.word	0x000000c0
        /*0320*/ 	.short	0x0100
        /*0322*/ 	.byte	0x06
	.zero		1


	//   ....[24]....
        /*0324*/ 	.word	0x00000a70
        /*0328*/ 	.word	0x000000ff
        /*032c*/ 	.word	0x000000b8
        /*0330*/ 	.short	0x0100
        /*0332*/ 	.byte	0x06
	.zero		1


	//   ....[25]....
        /*0334*/ 	.word	0x00000a80
        /*0338*/ 	.word	0x000000ff
        /*033c*/ 	.word	0x000000c8
        /*0340*/ 	.short	0x0100
        /*0342*/ 	.byte	0x06
	.zero		1


	//   ....[26]....
        /*0344*/ 	.word	0x00000ba0
        /*0348*/ 	.word	0x000000ff
        /*034c*/ 	.word	0x000000d0
        /*0350*/ 	.short	0x0100
        /*0352*/ 	.byte	0x04
	.zero		1


	//   ....[27]....
        /*0354*/ 	.word	0x00000bb0
        /*0358*/ 	.word	0x000000ff
        /*035c*/ 	.word	0x000000d8
        /*0360*/ 	.short	0x0100
        /*0362*/ 	.byte	0x04
	.zero		1


	//   ....[28]....
        /*0364*/ 	.word	0x00000ca0
        /*0368*/ 	.word	0x000000ff
        /*036c*/ 	.word	0x000000e0
        /*0370*/ 	.short	0x0100
        /*0372*/ 	.byte	0x04
	.zero		1


	//   ....[29]....
        /*0374*/ 	.word	0x00000cb0
        /*0378*/ 	.word	0x000000ff
        /*037c*/ 	.word	0x000000f0
        /*0380*/ 	.short	0x0100
        /*0382*/ 	.byte	0x04
	.zero		1


	//   ....[30]....
        /*0384*/ 	.word	0x00000cc0
        /*0388*/ 	.word	0x000000ff
        /*038c*/ 	.word	0x000000e8
        /*0390*/ 	.short	0x0100
        /*0392*/ 	.byte	0x04
	.zero		1


	//   ....[31]....
        /*0394*/ 	.word	0x00000cd0
        /*0398*/ 	.word	0x000000ff
        /*039c*/ 	.word	0x000000f8
        /*03a0*/ 	.short	0x0100
        /*03a2*/ 	.byte	0x04
	.zero		1


	//   ....[32]....
        /*03a4*/ 	.word	0x00000dd0
        /*03a8*/ 	.word	0x000000ff
        /*03ac*/ 	.word	0x00000100
        /*03b0*/ 	.short	0x0100
        /*03b2*/ 	.byte	0x06
	.zero		1


	//   ....[33]....
        /*03b4*/ 	.word	0x00001870
        /*03b8*/ 	.word	0x00000003
        /*03bc*/ 	.word	0x000000f0
        /*03c0*/ 	.short	0x010a
        /*03c2*/ 	.byte	0xff
	.zero		1


	//   ....[34]....
        /*03c4*/ 	.word	0x000018a0
        /*03c8*/ 	.word	0x00000003
        /*03cc*/ 	.word	0x000000e0
        /*03d0*/ 	.short	0x0101
        /*03d2*/ 	.byte	0xff
	.zero		1


	//   ....[35]....
        /*03d4*/ 	.word	0x00001920
        /*03d8*/ 	.word	0x000000ff
        /*03dc*/ 	.word	0x00000030
        /*03e0*/ 	.short	0x010a
        /*03e2*/ 	.byte	0x04
	.zero		1


	//   ....[36]....
        /*03e4*/ 	.word	0x00001a70
        /*03e8*/ 	.word	0x000000ff
        /*03ec*/ 	.word	0x00000030
        /*03f0*/ 	.short	0x010a
        /*03f2*/ 	.byte	0x09
	.zero		1


	//   ....[37]....
        /*03f4*/ 	.word	0x00001c10
        /*03f8*/ 	.word	0x000000ff
        /*03fc*/ 	.word	0x00000030
        /*0400*/ 	.short	0x010a
        /*0402*/ 	.byte	0x07
	.zero		1


	//   ....[38]....
        /*0404*/ 	.word	0x00001d20
        /*0408*/ 	.word	0x000000ff
        /*040c*/ 	.word	0x000000a8
        /*0410*/ 	.short	0x0101
        /*0412*/ 	.byte	0x06
	.zero		1


	//   ....[39]....
        /*0414*/ 	.word	0x00001d50
        /*0418*/ 	.word	0x00000003
        /*041c*/ 	.word	0x000000b0
        /*0420*/ 	.short	0x010a
        /*0422*/ 	.byte	0xff
	.zero		1


	//   ....[40]....
        /*0424*/ 	.word	0x00001ea0
        /*0428*/ 	.word	0x00000000
        /*042c*/ 	.word	0x00000000
        /*0430*/ 	.short	0x0101
        /*0432*/ 	.byte	0xff
	.zero		1


	//   ....[41]....
        /*0434*/ 	.word	0x00002450
        /*0438*/ 	.word	0x000000ff
        /*043c*/ 	.word	0x00000000
        /*0440*/ 	.short	0x010a
        /*0442*/ 	.byte	0x04
	.zero		1


	//   ....[42]....
        /*0444*/ 	.word	0x000024e0
        /*0448*/ 	.word	0x000000ff
        /*044c*/ 	.word	0x00000000
        /*0450*/ 	.short	0x010a
        /*0452*/ 	.byte	0x05
	.zero		1


	//   ....[43]....
        /*0454*/ 	.word	0x00002570
        /*0458*/ 	.word	0x000000ff
        /*045c*/ 	.word	0x00000000
        /*0460*/ 	.short	0x010a
        /*0462*/ 	.byte	0x05
	.zero		1


	//   ....[44]....
        /*0464*/ 	.word	0x00002600
        /*0468*/ 	.word	0x000000ff
        /*046c*/ 	.word	0x00000000
        /*0470*/ 	.short	0x010a
        /*0472*/ 	.byte	0x05
	.zero		1


	//   ....[45]....
        /*0474*/ 	.word	0x00002690
        /*0478*/ 	.word	0x000000ff
        /*047c*/ 	.word	0x00000000
        /*0480*/ 	.short	0x010a
        /*0482*/ 	.byte	0x05
	.zero		1


	//   ....[46]....
        /*0484*/ 	.word	0x00002730
        /*0488*/ 	.word	0x00000000
        /*048c*/ 	.word	0x00000000
        /*0490*/ 	.short	0x010a
        /*0492*/ 	.byte	0xff
	.zero		1


	//   ....[47]....
        /*0494*/ 	.word	0x00002850
        /*0498*/ 	.word	0x00000000
        /*049c*/ 	.word	0x000000e0
        /*04a0*/ 	.short	0x010a
        /*04a2*/ 	.byte	0xff
	.zero		1


	//   ....[48]....
        /*04a4*/ 	.word	0x000028c0
        /*04a8*/ 	.word	0x00000004
        /*04ac*/ 	.word	0x00000000
        /*04b0*/ 	.short	0x0101
        /*04b2*/ 	.byte	0xff
	.zero		1


	//   ....[49]....
        /*04b4*/ 	.word	0x000028e0
        /*04b8*/ 	.word	0x000000ff
        /*04bc*/ 	.word	0x000000c0
        /*04c0*/ 	.short	0x010a
        /*04c2*/ 	.byte	0x04
	.zero		1


	//   ....[50]....
        /*04c4*/ 	.word	0x00002a00
        /*04c8*/ 	.word	0x00000000
        /*04cc*/ 	.word	0x000000b0
        /*04d0*/ 	.short	0x010a
        /*04d2*/ 	.byte	0xff
	.zero		1


	//   ....[51]....
        /*04d4*/ 	.word	0x00002b00
        /*04d8*/ 	.word	0x00000000
        /*04dc*/ 	.word	0x00000000
        /*04e0*/ 	.short	0x0101
        /*04e2*/ 	.byte	0xff
	.zero		1


	//   ....[52]....
        /*04e4*/ 	.word	0x00002b90
        /*04e8*/ 	.word	0x000000ff
        /*04ec*/ 	.word	0x000000c0
        /*04f0*/ 	.short	0x0106
        /*04f2*/ 	.byte	0x04
	.zero		1


	//   ....[53]....
        /*04f4*/ 	.word	0x00002bb0
        /*04f8*/ 	.word	0x000000ff
        /*04fc*/ 	.word	0x000000c0
        /*0500*/ 	.short	0x010a
        /*0502*/ 	.byte	0x04
	.zero		1


	//   ....[54]....
        /*0504*/ 	.word	0x00002c40
        /*0508*/ 	.word	0x000000ff
        /*050c*/ 	.word	0x000000c0
        /*0510*/ 	.short	0x0106
        /*0512*/ 	.byte	0x07
	.zero		1


	//   ....[55]....
        /*0514*/ 	.word	0x00002c80
        /*0518*/ 	.word	0x00000000
        /*051c*/ 	.word	0x000000c0
        /*0520*/ 	.short	0x010a
        /*0522*/ 	.byte	0xff
	.zero		1


	//   ....[56]....
        /*0524*/ 	.word	0x00002ed0
        /*0528*/ 	.word	0x000000ff
        /*052c*/ 	.word	0x00000008
        /*0530*/ 	.short	0x010a
        /*0532*/ 	.byte	0x05
	.zero		1


	//   ....[57]....
        /*0534*/ 	.word	0x00002ef0
        /*0538*/ 	.word	0x000000ff
        /*053c*/ 	.word	0x00000008
        /*0540*/ 	.short	0x010a
        /*0542*/ 	.byte	0x05
	.zero		1


	//   ....[58]....
        /*0544*/ 	.word	0x00003080
        /*0548*/ 	.word	0x000000ff
        /*054c*/ 	.word	0x00000008
        /*0550*/ 	.short	0x010a
        /*0552*/ 	.byte	0x05
	.zero		1


	//   ....[59]....
        /*0554*/ 	.word	0x000030a0
        /*0558*/ 	.word	0x000000ff
        /*055c*/ 	.word	0x00000008
        /*0560*/ 	.short	0x010a
        /*0562*/ 	.byte	0x05
	.zero		1


	//   ....[60]....
        /*0564*/ 	.word	0x00003160
        /*0568*/ 	.word	0x000000ff
        /*056c*/ 	.word	0x00000000
        /*0570*/ 	.short	0x0101
        /*0572*/ 	.byte	0x04
	.zero		1


	//   ....[61]....
        /*0574*/ 	.word	0x00003470
        /*0578*/ 	.word	0x00000000
        /*057c*/ 	.word	0x000000b0
        /*0580*/ 	.short	0x010a
        /*0582*/ 	.byte	0xff
	.zero		1


	//   ....[62]....
        /*0584*/ 	.word	0x00003530
        /*0588*/ 	.word	0x00000000
        /*058c*/ 	.word	0x00000000
        /*0590*/ 	.short	0x0101
        /*0592*/ 	.byte	0xff
	.zero		1


	//   ....[63]....
        /*0594*/ 	.word	0x00003620
        /*0598*/ 	.word	0x000000ff
        /*059c*/ 	.word	0x00000000
        /*05a0*/ 	.short	0x010a
        /*05a2*/ 	.byte	0x04
	.zero		1


	//   ....[64]....
        /*05a4*/ 	.word	0x000036a0
        /*05a8*/ 	.word	0x000000ff
        /*05ac*/ 	.word	0x00000000
        /*05b0*/ 	.short	0x010a
        /*05b2*/ 	.byte	0x08
	.zero		1


	//   ....[65]....
        /*05b4*/ 	.word	0x00003760
        /*05b8*/ 	.word	0x000000ff
        /*05bc*/ 	.word	0x00000000
        /*05c0*/ 	.short	0x010a
        /*05c2*/ 	.byte	0x04
	.zero		1


	//   ....[66]....
        /*05c4*/ 	.word	0x00003800
        /*05c8*/ 	.word	0x000000ff
        /*05cc*/ 	.word	0x000000d8
        /*05d0*/ 	.short	0x010a
        /*05d2*/ 	.byte	0x10
	.zero		1


	//   ....[67]....
        /*05d4*/ 	.word	0x00003b40
        /*05d8*/ 	.word	0x000000ff
        /*05dc*/ 	.word	0x00000100
        /*05e0*/ 	.short	0x010a
        /*05e2*/ 	.byte	0x10
	.zero		1


	//   ....[68]....
        /*05e4*/ 	.word	0x00004060
        /*05e8*/ 	.word	0x00000008
        /*05ec*/ 	.word	0x000000b0
        /*05f0*/ 	.short	0x010a
        /*05f2*/ 	.byte	0xff
	.zero		1


	//   ....[69]....
        /*05f4*/ 	.word	0x000041d0
        /*05f8*/ 	.word	0x00000000
        /*05fc*/ 	.word	0x00000000
        /*0600*/ 	.short	0x0101
        /*0602*/ 	.byte	0xff
	.zero		1


	//   ....[70]....
        /*0604*/ 	.word	0x000046b0
        /*0608*/ 	.word	0x000000ff
        /*060c*/ 	.word	0x000000a8
        /*0610*/ 	.short	0x010a
        /*0612*/ 	.byte	0x15
	.zero		1


	//   ....[71]....
        /*0614*/ 	.word	0x00004840
        /*0618*/ 	.word	0x000000ff
        /*061c*/ 	.word	0x00000080
        /*0620*/ 	.short	0x010a
        /*0622*/ 	.byte	0x15
	.zero		1


	//   ....[72]....
        /*0624*/ 	.word	0x00004ba0
        /*0628*/ 	.word	0x000000ff
        /*062c*/ 	.word	0x00000060
        /*0630*/ 	.short	0x010b
        /*0632*/ 	.byte	0x15
	.zero		1


	//   ....[73]....
        /*0634*/ 	.word	0x00004bb0
        /*0638*/ 	.word	0x000000ff
        /*063c*/ 	.word	0x00000000
        /*0640*/ 	.short	0x0101
        /*0642*/ 	.byte	0x1e
	.zero		1


	//   ....[74]....
        /*0644*/ 	.word	0x00004bd0
        /*0648*/ 	.word	0x000000ff
        /*064c*/ 	.word	0x00000088
        /*0650*/ 	.short	0x010a
        /*0652*/ 	.byte	0x15
	.zero		1


	//   ....[75]....
        /*0654*/ 	.word	0x00004ef0
        /*0658*/ 	.word	0x000000ff
        /*065c*/ 	.word	0x00000068
        /*0660*/ 	.short	0x010b
        /*0662*/ 	.byte	0x15
	.zero		1


	//   ....[76]....
        /*0664*/ 	.word	0x00004f00
        /*0668*/ 	.word	0x000000ff
        /*066c*/ 	.word	0x00000000
        /*0670*/ 	.short	0x0101
        /*0672*/ 	.byte	0x1f
	.zero		1


	//   ....[77]....
        /*0674*/ 	.word	0x00004f20
        /*0678*/ 	.word	0x000000ff
        /*067c*/ 	.word	0x00000090
        /*0680*/ 	.short	0x010a
        /*0682*/ 	.byte	0x15
	.zero		1


	//   ....[78]....
        /*0684*/ 	.word	0x00005230
        /*0688*/ 	.word	0x000000ff
        /*068c*/ 	.word	0x00000070
        /*0690*/ 	.short	0x010b
        /*0692*/ 	.byte	0x15
	.zero		1


	//   ....[79]....
        /*0694*/ 	.word	0x00005240
        /*0698*/ 	.word	0x000000ff
        /*069c*/ 	.word	0x00000000
        /*06a0*/ 	.short	0x0101
        /*06a2*/ 	.byte	0x25
	.zero		1


	//   ....[80]....
        /*06a4*/ 	.word	0x00005260
        /*06a8*/ 	.word	0x000000ff
        /*06ac*/ 	.word	0x00000098
        /*06b0*/ 	.short	0x010a
        /*06b2*/ 	.byte	0x15
	.zero		1


	//   ....[81]....
        /*06b4*/ 	.word	0x000054e0
        /*06b8*/ 	.word	0x000000ff
        /*06bc*/ 	.word	0x00000078
        /*06c0*/ 	.short	0x010b
        /*06c2*/ 	.byte	0x15
	.zero		1


	//   ....[82]....
        /*06c4*/ 	.word	0x000054f0
        /*06c8*/ 	.word	0x000000ff
        /*06cc*/ 	.word	0x00000000
        /*06d0*/ 	.short	0x0101
        /*06d2*/ 	.byte	0x20
	.zero		1


	//   ....[83]....
        /*06d4*/ 	.word	0x00005500
        /*06d8*/ 	.word	0x000000ff
        /*06dc*/ 	.word	0x00000080
        /*06e0*/ 	.short	0x010a
        /*06e2*/ 	.byte	0x15
	.zero		1


	//   ....[84]....
        /*06e4*/ 	.word	0x00005760
        /*06e8*/ 	.word	0x000000ff
        /*06ec*/ 	.word	0x00000060
        /*06f0*/ 	.short	0x010b
        /*06f2*/ 	.byte	0x15
	.zero		1


	//   ....[85]....
        /*06f4*/ 	.word	0x00005770
        /*06f8*/ 	.word	0x000000ff
        /*06fc*/ 	.word	0x00000000
        /*0700*/ 	.short	0x0101
        /*0702*/ 	.byte	0x1e
	.zero		1


	//   ....[86]....
        /*0704*/ 	.word	0x00005780
        /*0708*/ 	.word	0x000000ff
        /*070c*/ 	.word	0x00000088
        /*0710*/ 	.short	0x010a
        /*0712*/ 	.byte	0x15
	.zero		1


	//   ....[87]....
        /*0714*/ 	.word	0x00005a50
        /*0718*/ 	.word	0x000000ff
        /*071c*/ 	.word	0x00000068
        /*0720*/ 	.short	0x010b
        /*0722*/ 	.byte	0x15
	.zero		1


	//   ....[88]....
        /*0724*/ 	.word	0x00005a60
        /*0728*/ 	.word	0x000000ff
        /*072c*/ 	.word	0x00000000
        /*0730*/ 	.short	0x0101
        /*0732*/ 	.byte	0x1f
	.zero		1


	//   ....[89]....
        /*0734*/ 	.word	0x00005a70
        /*0738*/ 	.word	0x000000ff
        /*073c*/ 	.word	0x00000090
        /*0740*/ 	.short	0x010a
        /*0742*/ 	.byte	0x15
	.zero		1


	//   ....[90]....
        /*0744*/ 	.word	0x00005d40
        /*0748*/ 	.word	0x000000ff
        /*074c*/ 	.word	0x00000070
        /*0750*/ 	.short	0x010b
        /*0752*/ 	.byte	0x15
	.zero		1


	//   ....[91]....
        /*0754*/ 	.word	0x00005d50
        /*0758*/ 	.word	0x000000ff
        /*075c*/ 	.word	0x00000000
        /*0760*/ 	.short	0x0101
        /*0762*/ 	.byte	0x25
	.zero		1


	//   ....[92]....
        /*0764*/ 	.word	0x00005d60
        /*0768*/ 	.word	0x000000ff
        /*076c*/ 	.word	0x00000098
        /*0770*/ 	.short	0x010a
        /*0772*/ 	.byte	0x15
	.zero		1


	//   ....[93]....
        /*0774*/ 	.word	0x000060b0
        /*0778*/ 	.word	0x000000ff
        /*077c*/ 	.word	0x00000078
        /*0780*/ 	.short	0x010b
        /*0782*/ 	.byte	0x15
	.zero		1


	//   ....[94]....
        /*0784*/ 	.word	0x000060c0
        /*0788*/ 	.word	0x000000ff
        /*078c*/ 	.word	0x00000000
        /*0790*/ 	.short	0x0101
        /*0792*/ 	.byte	0x20
	.zero		1


	//   ....[95]....
        /*0794*/ 	.word	0x000060e0
        /*0798*/ 	.word	0x000000ff
        /*079c*/ 	.word	0x00000080
        /*07a0*/ 	.short	0x010a
        /*07a2*/ 	.byte	0x15
	.zero		1


	//   ....[96]....
        /*07a4*/ 	.word	0x00006100
        /*07a8*/ 	.word	0x000000ff
        /*07ac*/ 	.word	0x00000088
        /*07b0*/ 	.short	0x010a
        /*07b2*/ 	.byte	0x15
	.zero		1


	//   ....[97]....
        /*07b4*/ 	.word	0x00006120
        /*07b8*/ 	.word	0x000000ff
        /*07bc*/ 	.word	0x00000090
        /*07c0*/ 	.short	0x010a
        /*07c2*/ 	.byte	0x15
	.zero		1


	//   ....[98]....
        /*07c4*/ 	.word	0x00006170
        /*07c8*/ 	.word	0x00000002
        /*07cc*/ 	.word	0x00000098
        /*07d0*/ 	.short	0x010a
        /*07d2*/ 	.byte	0xff
	.zero		1


	//   ....[99]....
        /*07d4*/ 	.word	0x000064d0
        /*07d8*/ 	.word	0x00000000
        /*07dc*/ 	.word	0x000000b0
        /*07e0*/ 	.short	0x010a
        /*07e2*/ 	.byte	0xff
	.zero		1


	//   ....[100]....
        /*07e4*/ 	.word	0x000065a0
        /*07e8*/ 	.word	0x00000000
        /*07ec*/ 	.word	0x00000000
        /*07f0*/ 	.short	0x0101
        /*07f2*/ 	.byte	0xff
	.zero		1


	//   ....[101]....
        /*07f4*/ 	.word	0x00007270
        /*07f8*/ 	.word	0x000000ff
        /*07fc*/ 	.word	0x00000060
        /*0800*/ 	.short	0x010a
        /*0802*/ 	.byte	0x2e
	.zero		1


	//   ....[102]....
        /*0804*/ 	.word	0x00007300
        /*0808*/ 	.word	0x000000ff
        /*080c*/ 	.word	0x000000d0
        /*0810*/ 	.short	0x010a
        /*0812*/ 	.byte	0x2e
	.zero		1


	//   ....[103]....
        /*0814*/ 	.word	0x00007470
        /*0818*/ 	.word	0x000000ff
        /*081c*/ 	.word	0x00000060
        /*0820*/ 	.short	0x010a
        /*0822*/ 	.byte	0x2e
	.zero		1


	//   ....[104]....
        /*0824*/ 	.word	0x00007730
        /*0828*/ 	.word	0x000000ff
        /*082c*/ 	.word	0x000000d0
        /*0830*/ 	.short	0x010a
        /*0832*/ 	.byte	0x2e
	.zero		1


	//   ....[105]....
        /*0834*/ 	.word	0x000078d0
        /*0838*/ 	.word	0x000000ff
        /*083c*/ 	.word	0x00000000
        /*0840*/ 	.short	0x0101
        /*0842*/ 	.byte	0x05
	.zero		1


	//   ....[106]....
        /*0844*/ 	.word	0x000081f0
        /*0848*/ 	.word	0x00000000
        /*084c*/ 	.word	0x00000000
        /*0850*/ 	.short	0x0101
        /*0852*/ 	.byte	0xff
	.zero		1


	//   ....[107]....
        /*0854*/ 	.word	0x00008200
        /*0858*/ 	.word	0x00000003
        /*085c*/ 	.word	0x00000060
        /*0860*/ 	.short	0x010a
        /*0862*/ 	.byte	0xff
	.zero		1


	//   ....[108]....
        /*0864*/ 	.word	0x000082f0
        /*0868*/ 	.word	0x00000003
        /*086c*/ 	.word	0x00000060
        /*0870*/ 	.short	0x010a
        /*0872*/ 	.byte	0xff
	.zero		1


	//   ....[109]....
        /*0874*/ 	.word	0x00009000
        /*0878*/ 	.word	0x00000000
        /*087c*/ 	.word	0x00000000
        /*0880*/ 	.short	0x0101
        /*0882*/ 	.byte	0xff
	.zero		1


	//   ....[110]....
        /*0884*/ 	.word	0x00009040
        /*0888*/ 	.word	0x00000003
        /*088c*/ 	.word	0x00000060
        /*0890*/ 	.short	0x010a
        /*0892*/ 	.byte	0xff
	.zero		1


	//   ....[111]....
        /*0894*/ 	.word	0x000090f0
        /*0898*/ 	.word	0x00000003
        /*089c*/ 	.word	0x00000060
        /*08a0*/ 	.short	0x010a
        /*08a2*/ 	.byte	0xff
	.zero		1


	//   ....[112]....
        /*08a4*/ 	.word	0x00009e10
        /*08a8*/ 	.word	0x00000000
        /*08ac*/ 	.word	0x00000000
        /*08b0*/ 	.short	0x0101
        /*08b2*/ 	.byte	0xff
	.zero		1


	//   ....[113]....
        /*08b4*/ 	.word	0x00009e50
        /*08b8*/ 	.word	0x00000003
        /*08bc*/ 	.word	0x00000060
        /*08c0*/ 	.short	0x010a
        /*08c2*/ 	.byte	0xff
	.zero		1


	//   ....[114]....
        /*08c4*/ 	.word	0x00009f00
        /*08c8*/ 	.word	0x00000003
        /*08cc*/ 	.word	0x00000060
        /*08d0*/ 	.short	0x010a
        /*08d2*/ 	.byte	0xff
	.zero		1


	//   ....[115]....
        /*08d4*/ 	.word	0x0000ac40
        /*08d8*/ 	.word	0x00000000
        /*08dc*/ 	.word	0x00000000
        /*08e0*/ 	.short	0x0101
        /*08e2*/ 	.byte	0xff
	.zero		1


	//   ....[116]....
        /*08e4*/ 	.word	0x0000ac80
        /*08e8*/ 	.word	0x00000003
        /*08ec*/ 	.word	0x00000060
        /*08f0*/ 	.short	0x010a
        /*08f2*/ 	.byte	0xff
	.zero		1


	//   ....[117]....
        /*08f4*/ 	.word	0x0000ad30
        /*08f8*/ 	.word	0x00000003
        /*08fc*/ 	.word	0x00000060
        /*0900*/ 	.short	0x010a
        /*0902*/ 	.byte	0xff
	.zero		1


	//   ....[118]....
        /*0904*/ 	.word	0x0000baa0
        /*0908*/ 	.word	0x00000000
        /*090c*/ 	.word	0x00000000
        /*0910*/ 	.short	0x0101
        /*0912*/ 	.byte	0xff
	.zero		1


	//   ....[119]....
        /*0914*/ 	.word	0x0000bae0
        /*0918*/ 	.word	0x00000003
        /*091c*/ 	.word	0x00000060
        /*0920*/ 	.short	0x010a
        /*0922*/ 	.byte	0xff
	.zero		1


	//   ....[120]....
        /*0924*/ 	.word	0x0000bb90
        /*0928*/ 	.word	0x00000003
        /*092c*/ 	.word	0x00000060
        /*0930*/ 	.short	0x010a
        /*0932*/ 	.byte	0xff
	.zero		1


	//   ....[121]....
        /*0934*/ 	.word	0x0000c8e0
        /*0938*/ 	.word	0x00000000
        /*093c*/ 	.word	0x00000000
        /*0940*/ 	.short	0x0101
        /*0942*/ 	.byte	0xff
	.zero		1


	//   ....[122]....
        /*0944*/ 	.word	0x0000c920
        /*0948*/ 	.word	0x00000003
        /*094c*/ 	.word	0x00000060
        /*0950*/ 	.short	0x010a
        /*0952*/ 	.byte	0xff
	.zero		1


	//   ....[123]....
        /*0954*/ 	.word	0x0000c9d0
        /*0958*/ 	.word	0x00000003
        /*095c*/ 	.word	0x00000060
        /*0960*/ 	.short	0x010a
        /*0962*/ 	.byte	0xff
	.zero		1


	//   ....[124]....
        /*0964*/ 	.word	0x0000d730
        /*0968*/ 	.word	0x00000000
        /*096c*/ 	.word	0x00000000
        /*0970*/ 	.short	0x0101
        /*0972*/ 	.byte	0xff
	.zero		1


	//   ....[125]....
        /*0974*/ 	.word	0x0000d750
        /*0978*/ 	.word	0x00000003
        /*097c*/ 	.word	0x00000060
        /*0980*/ 	.short	0x010a
        /*0982*/ 	.byte	0xff
	.zero		1


	//   ....[126]....
        /*0984*/ 	.word	0x0000d800
        /*0988*/ 	.word	0x00000003
        /*098c*/ 	.word	0x00000060
        /*0990*/ 	.short	0x010a
        /*0992*/ 	.byte	0xff
	.zero		1


	//   ....[127]....
        /*0994*/ 	.word	0x0000e4f0
        /*0998*/ 	.word	0x00000000
        /*099c*/ 	.word	0x00000000
        /*09a0*/ 	.short	0x0101
        /*09a2*/ 	.byte	0xff
	.zero		1


	//   ....[128]....
        /*09a4*/ 	.word	0x0000e630
        /*09a8*/ 	.word	0x000000ff
        /*09ac*/ 	.word	0x00000000
        /*09b0*/ 	.short	0x0101
        /*09b2*/ 	.byte	0x04
	.zero		1


	//   ....[129]....
        /*09b4*/ 	.word	0x0000e640
        /*09b8*/ 	.word	0x000000ff
        /*09bc*/ 	.word	0x00000100
        /*09c0*/ 	.short	0x0101
        /*09c2*/ 	.byte	0x2e
	.zero		1


	//   ....[130]....
        /*09c4*/ 	.word	0x0000e7c0
        /*09c8*/ 	.word	0x000000ff
        /*09cc*/ 	.word	0x00000000
        /*09d0*/ 	.short	0x0101
        /*09d2*/ 	.byte	0x04
	.zero		1


	//   ....[131]....
        /*09d4*/ 	.word	0x0000e7e0
        /*09d8*/ 	.word	0x00000003
        /*09dc*/ 	.word	0x000000f0
        /*09e0*/ 	.short	0x010a
        /*09e2*/ 	.byte	0xff
	.zero		1


	//   ....[132]....
        /*09e4*/ 	.word	0x0000e840
        /*09e8*/ 	.word	0x00000000
        /*09ec*/ 	.word	0x00000030
        /*09f0*/ 	.short	0x010a
        /*09f2*/ 	.byte	0xff
	.zero		1


	//   ....[133]....
        /*09f4*/ 	.word	0x0000e890
        /*09f8*/ 	.word	0x00000003
        /*09fc*/ 	.word	0x000000b0
        /*0a00*/ 	.short	0x010a
        /*0a02*/ 	.byte	0xff
	.zero		1


	//   ....[134]....
        /*0a04*/ 	.word	0x0000e8f0
        /*0a08*/ 	.word	0x00000000
        /*0a0c*/ 	.word	0x00000000
        /*0a10*/ 	.short	0x010a
        /*0a12*/ 	.byte	0xff
	.zero		1


	//   ....[135]....
        /*0a14*/ 	.word	0x0000e950
        /*0a18*/ 	.word	0x00000000
        /*0a1c*/ 	.word	0x00000000
        /*0a20*/ 	.short	0x010a
        /*0a22*/ 	.byte	0xff
	.zero		1


	//   ....[136]....
        /*0a24*/ 	.word	0x0000e9b0
        /*0a28*/ 	.word	0x00000000
        /*0a2c*/ 	.word	0x00000000
        /*0a30*/ 	.short	0x010a
        /*0a32*/ 	.byte	0xff
	.zero		1


	//   ....[137]....
        /*0a34*/ 	.word	0x0000ea10
        /*0a38*/ 	.word	0x00000000
        /*0a3c*/ 	.word	0x00000000
        /*0a40*/ 	.short	0x010a
        /*0a42*/ 	.byte	0xff
	.zero		1


	//   ....[138]....
        /*0a44*/ 	.word	0x0000ea70
        /*0a48*/ 	.word	0x00000000
        /*0a4c*/ 	.word	0x00000000
        /*0a50*/ 	.short	0x010a
        /*0a52*/ 	.byte	0xff
	.zero		1


	//   ....[139]....
        /*0a54*/ 	.word	0x0000eac0
        /*0a58*/ 	.word	0x00000000
        /*0a5c*/ 	.word	0x000000e0
        /*0a60*/ 	.short	0x010a
        /*0a62*/ 	.byte	0xff
	.zero		1


	//   ....[140]....
        /*0a64*/ 	.word	0x0000eb20
        /*0a68*/ 	.word	0x00000000
        /*0a6c*/ 	.word	0x000000c0
        /*0a70*/ 	.short	0x010a
        /*0a72*/ 	.byte	0xff
	.zero		1


	//   ....[141]....
        /*0a74*/ 	.word	0x0000eb70
        /*0a78*/ 	.word	0x00000000
        /*0a7c*/ 	.word	0x000000b0
        /*0a80*/ 	.short	0x010a
        /*0a82*/ 	.byte	0xff
	.zero		1


	//   ....[142]....
        /*0a84*/ 	.word	0x0000ebd0
        /*0a88*/ 	.word	0x00000000
        /*0a8c*/ 	.word	0x000000c0
        /*0a90*/ 	.short	0x010a
        /*0a92*/ 	.byte	0xff
	.zero		1


	//   ....[143]....
        /*0a94*/ 	.word	0x0000ec30
        /*0a98*/ 	.word	0x00000005
        /*0a9c*/ 	.word	0x00000008
        /*0aa0*/ 	.short	0x010a
        /*0aa2*/ 	.byte	0xff
	.zero		1


	//   ....[144]....
        /*0aa4*/ 	.word	0x0000ed20
        /*0aa8*/ 	.word	0x00000003
        /*0aac*/ 	.word	0x00000008
        /*0ab0*/ 	.short	0x010a
        /*0ab2*/ 	.byte	0xff
	.zero		1


	//   ....[145]....
        /*0ab4*/ 	.word	0x0000ed70
        /*0ab8*/ 	.word	0x00000000
        /*0abc*/ 	.word	0x000000b0
        /*0ac0*/ 	.short	0x010a
        /*0ac2*/ 	.byte	0xff
	.zero		1


	//   ....[146]....
        /*0ac4*/ 	.word	0x0000edd0
        /*0ac8*/ 	.word	0x00000000
        /*0acc*/ 	.word	0x00000000
        /*0ad0*/ 	.short	0x010a
        /*0ad2*/ 	.byte	0xff
	.zero		1


	//   ....[147]....
        /*0ad4*/ 	.word	0x0000ee30
        /*0ad8*/ 	.word	0x00000000
        /*0adc*/ 	.word	0x000000d8
        /*0ae0*/ 	.short	0x010a
        /*0ae2*/ 	.byte	0xff
	.zero		1


	//   ....[148]....
        /*0ae4*/ 	.word	0x0000ee90
        /*0ae8*/ 	.word	0x00000000
        /*0aec*/ 	.word	0x00000100
        /*0af0*/ 	.short	0x010a
        /*0af2*/ 	.byte	0xff
	.zero		1


	//   ....[149]....
        /*0af4*/ 	.word	0x0000eee0
        /*0af8*/ 	.word	0x00000008
        /*0afc*/ 	.word	0x000000b0
        /*0b00*/ 	.short	0x010a
        /*0b02*/ 	.byte	0xff
	.zero		1


	//   ....[150]....
        /*0b04*/ 	.word	0x0000ef40
        /*0b08*/ 	.word	0x00000000
        /*0b0c*/ 	.word	0x000000a8
        /*0b10*/ 	.short	0x010a
        /*0b12*/ 	.byte	0xff
	.zero		1


	//   ....[151]....
        /*0b14*/ 	.word	0x0000efa0
        /*0b18*/ 	.word	0x00000005
        /*0b1c*/ 	.word	0x00000080
        /*0b20*/ 	.short	0x010a
        /*0b22*/ 	.byte	0xff
	.zero		1


	//   ....[152]....
        /*0b24*/ 	.word	0x0000f000
        /*0b28*/ 	.word	0x00000005
        /*0b2c*/ 	.word	0x00000088
        /*0b30*/ 	.short	0x010a
        /*0b32*/ 	.byte	0xff
	.zero		1


	//   ....[153]....
        /*0b34*/ 	.word	0x0000f060
        /*0b38*/ 	.word	0x00000005
        /*0b3c*/ 	.word	0x00000090
        /*0b40*/ 	.short	0x010a
        /*0b42*/ 	.byte	0xff
	.zero		1


	//   ....[154]....
        /*0b44*/ 	.word	0x0000f0c0
        /*0b48*/ 	.word	0x00000005
        /*0b4c*/ 	.word	0x00000098
        /*0b50*/ 	.short	0x010a
        /*0b52*/ 	.byte	0xff
	.zero		1


	//   ....[155]....
        /*0b54*/ 	.word	0x0000f120
        /*0b58*/ 	.word	0x00000000
        /*0b5c*/ 	.word	0x00000080
        /*0b60*/ 	.short	0x010a
        /*0b62*/ 	.byte	0xff
	.zero		1


	//   ....[156]....
        /*0b64*/ 	.word	0x0000f180
        /*0b68*/ 	.word	0x00000000
        /*0b6c*/ 	.word	0x00000088
        /*0b70*/ 	.short	0x010a
        /*0b72*/ 	.byte	0xff
	.zero		1


	//   ....[157]....
        /*0b74*/ 	.word	0x0000f1e0
        /*0b78*/ 	.word	0x00000000
        /*0b7c*/ 	.word	0x00000090
        /*0b80*/ 	.short	0x010a
        /*0b82*/ 	.byte	0xff
	.zero		1


	//   ....[158]....
        /*0b84*/ 	.word	0x0000f240
        /*0b88*/ 	.word	0x00000000
        /*0b8c*/ 	.word	0x00000098
        /*0b90*/ 	.short	0x010a
        /*0b92*/ 	.byte	0xff
	.zero		1


	//   ....[159]....
        /*0b94*/ 	.word	0x0000f2a0
        /*0b98*/ 	.word	0x00000003
        /*0b9c*/ 	.word	0x00000080
        /*0ba0*/ 	.short	0x010a
        /*0ba2*/ 	.byte	0xff
	.zero		1


	//   ....[160]....
        /*0ba4*/ 	.word	0x0000f300
        /*0ba8*/ 	.word	0x00000003
        /*0bac*/ 	.word	0x00000088
        /*0bb0*/ 	.short	0x010a
        /*0bb2*/ 	.byte	0xff
	.zero		1


	//   ....[161]....
        /*0bb4*/ 	.word	0x0000f360
        /*0bb8*/ 	.word	0x00000003
        /*0bbc*/ 	.word	0x00000090
        /*0bc0*/ 	.short	0x010a
        /*0bc2*/ 	.byte	0xff
	.zero		1


	//   ....[162]....
        /*0bc4*/ 	.word	0x0000f3b0
        /*0bc8*/ 	.word	0x00000000
        /*0bcc*/ 	.word	0x000000b0
        /*0bd0*/ 	.short	0x010a
        /*0bd2*/ 	.byte	0xff
	.zero		1


	//   ....[163]....
        /*0bd4*/ 	.word	0x0000f410
        /*0bd8*/ 	.word	0x00000003
        /*0bdc*/ 	.word	0x00000060
        /*0be0*/ 	.short	0x010a
        /*0be2*/ 	.byte	0xff
	.zero		1


	//   ....[164]....
        /*0be4*/ 	.word	0x0000f470
        /*0be8*/ 	.word	0x00000003
        /*0bec*/ 	.word	0x000000d0
        /*0bf0*/ 	.short	0x010a
        /*0bf2*/ 	.byte	0xff
	.zero		1


	//   ....[165]....
        /*0bf4*/ 	.word	0x0000f4c0
        /*0bf8*/ 	.word	0x00000003
        /*0bfc*/ 	.word	0x00000060
        /*0c00*/ 	.short	0x010a
        /*0c02*/ 	.byte	0xff
	.zero		1


	//   ....[166]....
        /*0c04*/ 	.word	0x0000f510
        /*0c08*/ 	.word	0x00000003
        /*0c0c*/ 	.word	0x00000060
        /*0c10*/ 	.short	0x010a
        /*0c12*/ 	.byte	0xff
	.zero		1


	//   ....[167]....
        /*0c14*/ 	.word	0x0000f560
        /*0c18*/ 	.word	0x00000003
        /*0c1c*/ 	.word	0x00000060
        /*0c20*/ 	.short	0x010a
        /*0c22*/ 	.byte	0xff
	.zero		1


	//   ....[168]....
        /*0c24*/ 	.word	0x0000f5b0
        /*0c28*/ 	.word	0x00000003
        /*0c2c*/ 	.word	0x00000060
        /*0c30*/ 	.short	0x010a
        /*0c32*/ 	.byte	0xff
	.zero		1


	//   ....[169]....
        /*0c34*/ 	.word	0x0000f600
        /*0c38*/ 	.word	0x00000003
        /*0c3c*/ 	.word	0x00000060
        /*0c40*/ 	.short	0x010a
        /*0c42*/ 	.byte	0xff
	.zero		1


	//   ....[170]....
        /*0c44*/ 	.word	0x0000f650
        /*0c48*/ 	.word	0x00000003
        /*0c4c*/ 	.word	0x00000060
        /*0c50*/ 	.short	0x010a
        /*0c52*/ 	.byte	0xff
	.zero		1


	//   ....[171]....
        /*0c54*/ 	.word	0x0000f6a0
        /*0c58*/ 	.word	0x00000003
        /*0c5c*/ 	.word	0x00000060
        /*0c60*/ 	.short	0x010a
        /*0c62*/ 	.byte	0xff
	.zero		1


	//----- nvinfo : EIATTR_NUM_MBARRIERS
	.align		4
.L_47:
        /*0c64*/ 	.byte	0x03, 0x38
        /*0c66*/ 	.short	0x0021


	//----- nvinfo : EIATTR_EXIT_INSTR_OFFSETS
	.align		4
        /*0c68*/ 	.byte	0x04, 0x1c
        /*0c6a*/ 	.short	(.L_49 - .L_48)


	//   ....[0]....
.L_48:
        /*0c6c*/ 	.word	0x00002760


	//   ....[1]....
        /*0c70*/ 	.word	0x00002c50


	//   ....[2]....
        /*0c74*/ 	.word	0x00002cb0


	//   ....[3]....
        /*0c78*/ 	.word	0x00003da0


	//   ....[4]....
        /*0c7c*/ 	.word	0x000061a0


	//   ....[5]....
        /*0c80*/ 	.word	0x000061e0


	//   ....[6]....
        /*0c84*/ 	.word	0x0000e6b0


	//   ....[7]....
        /*0c88*/ 	.word	0x0000e730


	//   ....[8]....
        /*0c8c*/ 	.word	0x0000e760


	//   ....[9]....
        /*0c90*/ 	.word	0x0000e7d0


	//----- nvinfo : EIATTR_MAX_THREADS
	.align		4
.L_49:
        /*0c94*/ 	.byte	0x04, 0x05
        /*0c96*/ 	.short	(.L_51 - .L_50)
.L_50:
        /*0c98*/ 	.word	0x00000100
        /*0c9c*/ 	.word	0x00000001
        /*0ca0*/ 	.word	0x00000001


	//----- nvinfo : EIATTR_CRS_STACK_SIZE
	.align		4
.L_51:
        /*0ca4*/ 	.byte	0x04, 0x1e
        /*0ca6*/ 	.short	(.L_53 - .L_52)
.L_52:
        /*0ca8*/ 	.word	0x00000000


	//----- nvinfo : EIATTR_CBANK_PARAM_SIZE
	.align		4
.L_53:
        /*0cac*/ 	.byte	0x03, 0x19
        /*0cae*/ 	.short	0x0a00


	//----- nvinfo : EIATTR_PARAM_CBANK
	.align		4
        /*0cb0*/ 	.byte	0x04, 0x0a
        /*0cb2*/ 	.short	(.L_55 - .L_54)
	.align		4
.L_54:
        /*0cb4*/ 	.word	index@(.nv.constant0._ZN7cutlass13device_kernelINS_4gemm6kernel13GemmUniversalIN4cute5tupleIJiiiiEEENS1_10collective13CollectiveMmaINS1_41MainloopSm100TmaUmmaWarpSpecializedSparseILi6ELi2ELi1ENS5_IJNS4_1CILi2EEENSA_ILi1EEESC_EEEEENS5_IJNSA_ILi256EEESF_NSA_ILi64EEEEEENS_10bfloat16_tENS5_IJNS4_6LayoutINS5_IJiNS5_IJSB_iEEEiEEENS5_IJlNS5_IJSC_SB_EEElEEEEENSJ_INS5_IJNS5_IJNS5_IJNSA_ILi8EEESB_SP_EEEiEEENS5_IJNS5_IJNSA_ILi16EEESB_NSA_ILi4EEEEEEiEEEiEEENS5_IJNS5_IJNS5_IJNSA_ILi128EEESS_NSA_ILi2048EEEEEENSA_ILi16384EEEEEENS5_IJNS5_IJSC_NSA_ILi1024EEENSA_ILi32EEEEEElEEElEEEEEEEESI_NS5_IJlSC_lEEENS4_8TiledMMAINS4_8MMA_AtomIJNS4_33SM100_MMA_F16BF16_2x1SM_SS_SPARSEISI_SI_fLi256ELi256ELNS4_4UMMA5MajorE0ELS1E_0ELNS1D_7ScaleInE0ELS1F_0EEEEEENSJ_INS5_IJSC_SC_SC_EEENS5_IJNSA_ILi0EEES1J_S1J_EEEEENS5_IJNS4_10UnderscoreES1M_S1M_EEEEENS4_18SM100_TMA_2SM_LOADENS4_14ComposedLayoutINS4_7SwizzleILi2ELi4ELi3EEENS4_25smem_sparse_ptr_flag_bitsILi2ELi16EEENSJ_INS5_IJNS5_IJSC_SP_EEENS5_IJSB_S13_EEEEEENS5_IJNS5_IJS1J_SG_EEESM_EEEEEEEvNS4_8identityES1P_NS1Q_INS1R_ILi3ELi4ELi3EEENS4_18smem_ptr_flag_bitsILi16EEENSJ_INS5_IJSP_SG_EEENS5_IJSG_SC_EEEEEEEvS22_EENS_8epilogue10collective18CollectiveEpilogueINS2B_23Sm100TmaWarpSpecializedILi4ELi2ELi32ELb1ELb0EEEJNS5_IJSX_SF_SG_EEENS5_IJNSJ_ISX_SC_EENSJ_IS13_SC_EEEEEfNS5_IJSC_llEEEfS2K_NS2B_6fusion15FusionCallbacksIS2F_NS2L_17LinearCombinationIffffLNS_15FloatRoundStyleE2EEES2G_S2J_JEEENS4_5SM1004TMEM4LOAD26SM100_TMEM_LOAD_32dp32b32xENS4_13SM90_TMA_LOADENS1Q_INS1R_ILi2ELi5ELi2EEENS24_ILi32EEENSJ_INS5_IJS13_ST_EEENS5_IJSC_S13_EEEEEEENS4_39AutoVectorizingCopyWithAssumedAlignmentILi128EEENS4_14SM90_TMA_STOREES31_S33_S33_EEEvvEEEEvNT_6ParamsE)
        /*0cb8*/ 	.short	0x0380
        /*0cba*/ 	.short	0x0a00


	//----- nvinfo : EIATTR_SW_WAR
	.align		4
.L_55:
        /*0cbc*/ 	.byte	0x04, 0x36
        /*0cbe*/ 	.short	(.L_57 - .L_56)
.L_56:
        /*0cc0*/ 	.word	0x00000008
.L_57:


//--------------------- .nv.callgraph             --------------------------
	.section	.nv.callgraph,"",@"SHT_CUDA_CALLGRAPH"
	.align	4
	.sectionentsize	8
	.align		4
        /*0000*/ 	.word	0x00000000
	.align		4
        /*0004*/ 	.word	0xffffffff
	.align		4
        /*0008*/ 	.word	index@(_ZN7cutlass13device_kernelINS_4gemm6kernel13GemmUniversalIN4cute5tupleIJiiiiEEENS1_10collective13CollectiveMmaINS1_41MainloopSm100TmaUmmaWarpSpecializedSparseILi6ELi2ELi1ENS5_IJNS4_1CILi2EEENSA_ILi1EEESC_EEEEENS5_IJNSA_ILi256EEESF_NSA_ILi64EEEEEENS_10bfloat16_tENS5_IJNS4_6LayoutINS5_IJiNS5_IJSB_iEEEiEEENS5_IJlNS5_IJSC_SB_EEElEEEEENSJ_INS5_IJNS5_IJNS5_IJNSA_ILi8EEESB_SP_EEEiEEENS5_IJNS5_IJNSA_ILi16EEESB_NSA_ILi4EEEEEEiEEEiEEENS5_IJNS5_IJNS5_IJNSA_ILi128EEESS_NSA_ILi2048EEEEEENSA_ILi16384EEEEEENS5_IJNS5_IJSC_NSA_ILi1024EEENSA_ILi32EEEEEElEEElEEEEEEEESI_NS5_IJlSC_lEEENS4_8TiledMMAINS4_8MMA_AtomIJNS4_33SM100_MMA_F16BF16_2x1SM_SS_SPARSEISI_SI_fLi256ELi256ELNS4_4UMMA5MajorE0ELS1E_0ELNS1D_7ScaleInE0ELS1F_0EEEEEENSJ_INS5_IJSC_SC_SC_EEENS5_IJNSA_ILi0EEES1J_S1J_EEEEENS5_IJNS4_10UnderscoreES1M_S1M_EEEEENS4_18SM100_TMA_2SM_LOADENS4_14ComposedLayoutINS4_7SwizzleILi2ELi4ELi3EEENS4_25smem_sparse_ptr_flag_bitsILi2ELi16EEENSJ_INS5_IJNS5_IJSC_SP_EEENS5_IJSB_S13_EEEEEENS5_IJNS5_IJS1J_SG_EEESM_EEEEEEEvNS4_8identityES1P_NS1Q_INS1R_ILi3ELi4ELi3EEENS4_18smem_ptr_flag_bitsILi16EEENSJ_INS5_IJSP_SG_EEENS5_IJSG_SC_EEEEEEEvS22_EENS_8epilogue10collective18CollectiveEpilogueINS2B_23Sm100TmaWarpSpecializedILi4ELi2ELi32ELb1ELb0EEEJNS5_IJSX_SF_SG_EEENS5_IJNSJ_ISX_SC_EENSJ_IS13_SC_EEEEEfNS5_IJSC_llEEEfS2K_NS2B_6fusion15FusionCallbacksIS2F_NS2L_17LinearCombinationIffffLNS_15FloatRoundStyleE2EEES2G_S2J_JEEENS4_5SM1004TMEM4LOAD26SM100_TMEM_LOAD_32dp32b32xENS4_13SM90_TMA_LOADENS1Q_INS1R_ILi2ELi5ELi2EEENS24_ILi32EEENSJ_INS5_IJS13_ST_EEENS5_IJSC_S13_EEEEEEENS4_39AutoVectorizingCopyWithAssumedAlignmentILi128EEENS4_14SM90_TMA_STOREES31_S33_S33_EEEvvEEEEvNT_6ParamsE)
	.align		4
        /*000c*/ 	.word	index@(__assertfail)
	.align		4
        /*0010*/ 	.word	0x00000000
	.align		4
        /*0014*/ 	.word	0xfffffffe
	.align		4
        /*0018*/ 	.word	0x00000000
	.align		4
        /*001c*/ 	.word	0xfffffffd
	.align		4
        /*0020*/ 	.word	0x00000000
	.align		4
        /*0024*/ 	.word	0xfffffffc


//--------------------- .nv.constant4             --------------------------
	.section	.nv.constant4,"a",@progbits
	.align	8
	.align		8
.nv.constant4:
        /*0000*/ 	.dword	__assertfail
	.align		8
        /*0008*/ 	.dword	__unnamed_1
	.align		8
        /*0010*/ 	.dword	__unnamed_2
	.align		8
        /*0018*/ 	.dword	_ZN39_INTERNAL_7245726c_4_k_cu_6f663e49_29614cuda3std3__45__cpo5beginE
	.align		8
        /*0020*/ 	.dword	_ZN39_INTERNAL_7245726c_4_k_cu_6f663e49_29614cuda3std3__45__cpo3endE
	.align		8
        /*0028*/ 	.dword	_ZN39_INTERNAL_7245726c_4_k_cu_6f663e49_29614cuda3std3__45__cpo6cbeginE
	.align		8
        /*0030*/ 	.dword	_ZN39_INTERNAL_7245726c_4_k_cu_6f663e49_29614cuda3std3__45__cpo4cendE
	.align		8
        /*0038*/ 	.dword	_ZN39_INTERNAL_7245726c_4_k_cu_6f663e49_29614cuda3std3__441_GLOBAL__N__7245726c_4_k_cu_6f663e49_29616ignoreE
	.align		8
        /*0040*/ 	.dword	_ZN39_INTERNAL_7245726c_4_k_cu_6f663e49_29614cuda3std3__419piecewise_constructE
	.align		8
        /*0048*/ 	.dword	_ZN39_INTERNAL_7245726c_4_k_cu_6f663e49_29614cuda3std3__48in_placeE
	.align		8
        /*0050*/ 	.dword	_ZN39_INTERNAL_7245726c_4_k_cu_6f663e49_29614cuda3std6ranges3__45__cpo4swapE
	.align		8
        /*0058*/ 	.dword	_ZN39_INTERNAL_7245726c_4_k_cu_6f663e49_29614cuda3std6ranges3__45__cpo9iter_moveE
	.align		8
        /*0060*/ 	.dword	_ZN39_INTERNAL_7245726c_4_k_cu_6f663e49_29614cute7productE
	.align		8
        /*0068*/ 	.dword	_ZN39_INTERNAL_7245726c_4_k_cu_6f663e49_29614cute1_E
	.align		8
        /*0070*/ 	.dword	$str$25
	.align		8
        /*0078*/ 	.dword	$str$26
	.align		8
        /*0080*/ 	.dword	$str$27
	.align		8
        /*0088*/ 	.dword	$str$28


//--------------------- .text._ZN7cutlass13device_kernelINS_4gemm6kernel13GemmUniversalIN4cute5tupleIJiiiiEEENS1_10collective13CollectiveMmaINS1_41MainloopSm100TmaUmmaWarpSpecializedSparseILi6ELi2ELi1ENS5_IJNS4_1CILi2EEENSA_ILi1EEESC_EEEEENS5_IJNSA_ILi256EEESF_NSA_ILi64EEEEEENS_10bfloat16_tENS5_IJNS4_6LayoutINS5_IJiNS5_IJSB_iEEEiEEENS5_IJlNS5_IJSC_SB_EEElEEEEENSJ_INS5_IJNS5_IJNS5_IJNSA_ILi8EEESB_SP_EEEiEEENS5_IJNS5_IJNSA_ILi16EEESB_NSA_ILi4EEEEEEiEEEiEEENS5_IJNS5_IJNS5_IJNSA_ILi128EEESS_NSA_ILi2048EEEEEENSA_ILi16384EEEEEENS5_IJNS5_IJSC_NSA_ILi1024EEENSA_ILi32EEEEEElEEElEEEEEEEESI_NS5_IJlSC_lEEENS4_8TiledMMAINS4_8MMA_AtomIJNS4_33SM100_MMA_F16BF16_2x1SM_SS_SPARSEISI_SI_fLi256ELi256ELNS4_4UMMA5MajorE0ELS1E_0ELNS1D_7ScaleInE0ELS1F_0EEEEEENSJ_INS5_IJSC_SC_SC_EEENS5_IJNSA_ILi0EEES1J_S1J_EEEEENS5_IJNS4_10UnderscoreES1M_S1M_EEEEENS4_18SM100_TMA_2SM_LOADENS4_14ComposedLayoutINS4_7SwizzleILi2ELi4ELi3EEENS4_25smem_sparse_ptr_flag_bitsILi2ELi16EEENSJ_INS5_IJNS5_IJSC_SP_EEENS5_IJSB_S13_EEEEEENS5_IJNS5_IJS1J_SG_EEESM_EEEEEEEvNS4_8identityES1P_NS1Q_INS1R_ILi3ELi4ELi3EEENS4_18smem_ptr_flag_bitsILi16EEENSJ_INS5_IJSP_SG_EEENS5_IJSG_SC_EEEEEEEvS22_EENS_8epilogue10collective18CollectiveEpilogueINS2B_23Sm100TmaWarpSpecializedILi4ELi2ELi32ELb1ELb0EEEJNS5_IJSX_SF_SG_EEENS5_IJNSJ_ISX_SC_EENSJ_IS13_SC_EEEEEfNS5_IJSC_llEEEfS2K_NS2B_6fusion15FusionCallbacksIS2F_NS2L_17LinearCombinationIffffLNS_15FloatRoundStyleE2EEES2G_S2J_JEEENS4_5SM1004TMEM4LOAD26SM100_TMEM_LOAD_32dp32b32xENS4_13SM90_TMA_LOADENS1Q_INS1R_ILi2ELi5ELi2EEENS24_ILi32EEENSJ_INS5_IJS13_ST_EEENS5_IJSC_S13_EEEEEEENS4_39AutoVectorizingCopyWithAssumedAlignmentILi128EEENS4_14SM90_TMA_STOREES31_S33_S33_EEEvvEEEEvNT_6ParamsE --------------------------
	.section	.text._ZN7cutlass13device_kernelINS_4gemm6kernel13GemmUniversalIN4cute5tupleIJiiiiEEENS1_10collective13CollectiveMmaINS1_41MainloopSm100TmaUmmaWarpSpecializedSparseILi6ELi2ELi1ENS5_IJNS4_1CILi2EEENSA_ILi1EEESC_EEEEENS5_IJNSA_ILi256EEESF_NSA_ILi64EEEEEENS_10bfloat16_tENS5_IJNS4_6LayoutINS5_IJiNS5_IJSB_iEEEiEEENS5_IJlNS5_IJSC_SB_EEElEEEEENSJ_INS5_IJNS5_IJNS5_IJNSA_ILi8EEESB_SP_EEEiEEENS5_IJNS5_IJNSA_ILi16EEESB_NSA_ILi4EEEEEEiEEEiEEENS5_IJNS5_IJNS5_IJNSA_ILi128EEESS_NSA_ILi2048EEEEEENSA_ILi16384EEEEEENS5_IJNS5_IJSC_NSA_ILi1024EEENSA_ILi32EEEEEElEEElEEEEEEEESI_NS5_IJlSC_lEEENS4_8TiledMMAINS4_8MMA_AtomIJNS4_33SM100_MMA_F16BF16_2x1SM_SS_SPARSEISI_SI_fLi256ELi256ELNS4_4UMMA5MajorE0ELS1E_0ELNS1D_7ScaleInE0ELS1F_0EEEEEENSJ_INS5_IJSC_SC_SC_EEENS5_IJNSA_ILi0EEES1J_S1J_EEEEENS5_IJNS4_10UnderscoreES1M_S1M_EEEEENS4_18SM100_TMA_2SM_LOADENS4_14ComposedLayoutINS4_7SwizzleILi2ELi4ELi3EEENS4_25smem_sparse_ptr_flag_bitsILi2ELi16EEENSJ_INS5_IJNS5_IJSC_SP_EEENS5_IJSB_S13_EEEEEENS5_IJNS5_IJS1J_SG_EEESM_EEEEEEEvNS4_8identityES1P_NS1Q_INS1R_ILi3ELi4ELi3EEENS4_18smem_ptr_flag_bitsILi16EEENSJ_INS5_IJSP_SG_EEENS5_IJSG_SC_EEEEEEEvS22_EENS_8epilogue10collective18CollectiveEpilogueINS2B_23Sm100TmaWarpSpecializedILi4ELi2ELi32ELb1ELb0EEEJNS5_IJSX_SF_SG_EEENS5_IJNSJ_ISX_SC_EENSJ_IS13_SC_EEEEEfNS5_IJSC_llEEEfS2K_NS2B_6fusion15FusionCallbacksIS2F_NS2L_17LinearCombinationIffffLNS_15FloatRoundStyleE2EEES2G_S2J_JEEENS4_5SM1004TMEM4LOAD26SM100_TMEM_LOAD_32dp32b32xENS4_13SM90_TMA_LOADENS1Q_INS1R_ILi2ELi5ELi2EEENS24_ILi32EEENSJ_INS5_IJS13_ST_EEENS5_IJSC_S13_EEEEEEENS4_39AutoVectorizingCopyWithAssumedAlignmentILi128EEENS4_14SM90_TMA_STOREES31_S33_S33_EEEvvEEEEvNT_6ParamsE,"ax",@progbits
	.align	128
.text._ZN7cutlass13device_kernelINS_4gemm6kernel13GemmUniversalIN4cute5tupleIJiiiiEEENS1_10collective13CollectiveMmaINS1_41MainloopSm100TmaUmmaWarpSpecializedSparseILi6ELi2ELi1ENS5_IJNS4_1CILi2EEENSA_ILi1EEESC_EEEEENS5_IJNSA_ILi256EEESF_NSA_ILi64EEEEEENS_10bfloat16_tENS5_IJNS4_6LayoutINS5_IJiNS5_IJSB_iEEEiEEENS5_IJlNS5_IJSC_SB_EEElEEEEENSJ_INS5_IJNS5_IJNS5_IJNSA_ILi8EEESB_SP_EEEiEEENS5_IJNS5_IJNSA_ILi16EEESB_NSA_ILi4EEEEEEiEEEiEEENS5_IJNS5_IJNS5_IJNSA_ILi128EEESS_NSA_ILi2048EEEEEENSA_ILi16384EEEEEENS5_IJNS5_IJSC_NSA_ILi1024EEENSA_ILi32EEEEEElEEElEEEEEEEESI_NS5_IJlSC_lEEENS4_8TiledMMAINS4_8MMA_AtomIJNS4_33SM100_MMA_F16BF16_2x1SM_SS_SPARSEISI_SI_fLi256ELi256ELNS4_4UMMA5MajorE0ELS1E_0ELNS1D_7ScaleInE0ELS1F_0EEEEEENSJ_INS5_IJSC_SC_SC_EEENS5_IJNSA_ILi0EEES1J_S1J_EEEEENS5_IJNS4_10UnderscoreES1M_S1M_EEEEENS4_18SM100_TMA_2SM_LOADENS4_14ComposedLayoutINS4_7SwizzleILi2ELi4ELi3EEENS4_25smem_sparse_ptr_flag_bitsILi2ELi16EEENSJ_INS5_IJNS5_IJSC_SP_EEENS5_IJSB_S13_EEEEEENS5_IJNS5_IJS1J_SG_EEESM_EEEEEEEvNS4_8identityES1P_NS1Q_INS1R_ILi3ELi4ELi3EEENS4_18smem_ptr_flag_bitsILi16EEENSJ_INS5_IJSP_SG_EEENS5_IJSG_SC_EEEEEEEvS22_EENS_8epilogue10collective18CollectiveEpilogueINS2B_23Sm100TmaWarpSpecializedILi4ELi2ELi32ELb1ELb0EEEJNS5_IJSX_SF_SG_EEENS5_IJNSJ_ISX_SC_EENSJ_IS13_SC_EEEEEfNS5_IJSC_llEEEfS2K_NS2B_6fusion15FusionCallbacksIS2F_NS2L_17LinearCombinationIffffLNS_15FloatRoundStyleE2EEES2G_S2J_JEEENS4_5SM1004TMEM4LOAD26SM100_TMEM_LOAD_32dp32b32xENS4_13SM90_TMA_LOADENS1Q_INS1R_ILi2ELi5ELi2EEENS24_ILi32EEENSJ_INS5_IJS13_ST_EEENS5_IJSC_S13_EEEEEEENS4_39AutoVectorizingCopyWithAssumedAlignmentILi128EEENS4_14SM90_TMA_STOREES31_S33_S33_EEEvvEEEEvNT_6ParamsE:
        .type           _ZN7cutlass13device_kernelINS_4gemm6kernel13GemmUniversalIN4cute5tupleIJiiiiEEENS1_10collective13CollectiveMmaINS1_41MainloopSm100TmaUmmaWarpSpecializedSparseILi6ELi2ELi1ENS5_IJNS4_1CILi2EEENSA_ILi1EEESC_EEEEENS5_IJNSA_ILi256EEESF_NSA_ILi64EEEEEENS_10bfloat16_tENS5_IJNS4_6LayoutINS5_IJiNS5_IJSB_iEEEiEEENS5_IJlNS5_IJSC_SB_EEElEEEEENSJ_INS5_IJNS5_IJNS5_IJNSA_ILi8EEESB_SP_EEEiEEENS5_IJNS5_IJNSA_ILi16EEESB_NSA_ILi4EEEEEEiEEEiEEENS5_IJNS5_IJNS5_IJNSA_ILi128EEESS_NSA_ILi2048EEEEEENSA_ILi16384EEEEEENS5_IJNS5_IJSC_NSA_ILi1024EEENSA_ILi32EEEEEElEEElEEEEEEEESI_NS5_IJlSC_lEEENS4_8TiledMMAINS4_8MMA_AtomIJNS4_33SM100_MMA_F16BF16_2x1SM_SS_SPARSEISI_SI_fLi256ELi256ELNS4_4UMMA5MajorE0ELS1E_0ELNS1D_7ScaleInE0ELS1F_0EEEEEENSJ_INS5_IJSC_SC_SC_EEENS5_IJNSA_ILi0EEES1J_S1J_EEEEENS5_IJNS4_10UnderscoreES1M_S1M_EEEEENS4_18SM100_TMA_2SM_LOADENS4_14ComposedLayoutINS4_7SwizzleILi2ELi4ELi3EEENS4_25smem_sparse_ptr_flag_bitsILi2ELi16EEENSJ_INS5_IJNS5_IJSC_SP_EEENS5_IJSB_S13_EEEEEENS5_IJNS5_IJS1J_SG_EEESM_EEEEEEEvNS4_8identityES1P_NS1Q_INS1R_ILi3ELi4ELi3EEENS4_18smem_ptr_flag_bitsILi16EEENSJ_INS5_IJSP_SG_EEENS5_IJSG_SC_EEEEEEEvS22_EENS_8epilogue10collective18CollectiveEpilogueINS2B_23Sm100TmaWarpSpecializedILi4ELi2ELi32ELb1ELb0EEEJNS5_IJSX_SF_SG_EEENS5_IJNSJ_ISX_SC_EENSJ_IS13_SC_EEEEEfNS5_IJSC_llEEEfS2K_NS2B_6fusion15FusionCallbacksIS2F_NS2L_17LinearCombinationIffffLNS_15FloatRoundStyleE2EEES2G_S2J_JEEENS4_5SM1004TMEM4LOAD26SM100_TMEM_LOAD_32dp32b32xENS4_13SM90_TMA_LOADENS1Q_INS1R_ILi2ELi5ELi2EEENS24_ILi32EEENSJ_INS5_IJS13_ST_EEENS5_IJSC_S13_EEEEEEENS4_39AutoVectorizingCopyWithAssumedAlignmentILi128EEENS4_14SM90_TMA_STOREES31_S33_S33_EEEvvEEEEvNT_6ParamsE,@function
        .size           _ZN7cutlass13device_kernelINS_4gemm6kernel13GemmUniversalIN4cute5tupleIJiiiiEEENS1_10collective13CollectiveMmaINS1_41MainloopSm100TmaUmmaWarpSpecializedSparseILi6ELi2ELi1ENS5_IJNS4_1CILi2EEENSA_ILi1EEESC_EEEEENS5_IJNSA_ILi256EEESF_NSA_ILi64EEEEEENS_10bfloat16_tENS5_IJNS4_6LayoutINS5_IJiNS5_IJSB_iEEEiEEENS5_IJlNS5_IJSC_SB_EEElEEEEENSJ_INS5_IJNS5_IJNS5_IJNSA_ILi8EEESB_SP_EEEiEEENS5_IJNS5_IJNSA_ILi16EEESB_NSA_ILi4EEEEEEiEEEiEEENS5_IJNS5_IJNS5_IJNSA_ILi128EEESS_NSA_ILi2048EEEEEENSA_ILi16384EEEEEENS5_IJNS5_IJSC_NSA_ILi1024EEENSA_ILi32EEEEEElEEElEEEEEEEESI_NS5_IJlSC_lEEENS4_8TiledMMAINS4_8MMA_AtomIJNS4_33SM100_MMA_F16BF16_2x1SM_SS_SPARSEISI_SI_fLi256ELi256ELNS4_4UMMA5MajorE0ELS1E_0ELNS1D_7ScaleInE0ELS1F_0EEEEEENSJ_INS5_IJSC_SC_SC_EEENS5_IJNSA_ILi0EEES1J_S1J_EEEEENS5_IJNS4_10UnderscoreES1M_S1M_EEEEENS4_18SM100_TMA_2SM_LOADENS4_14ComposedLayoutINS4_7SwizzleILi2ELi4ELi3EEENS4_25smem_sparse_ptr_flag_bitsILi2ELi16EEENSJ_INS5_IJNS5_IJSC_SP_EEENS5_IJSB_S13_EEEEEENS5_IJNS5_IJS1J_SG_EEESM_EEEEEEEvNS4_8identityES1P_NS1Q_INS1R_ILi3ELi4ELi3EEENS4_18smem_ptr_flag_bitsILi16EEENSJ_INS5_IJSP_SG_EEENS5_IJSG_SC_EEEEEEEvS22_EENS_8epilogue10collective18CollectiveEpilogueINS2B_23Sm100TmaWarpSpecializedILi4ELi2ELi32ELb1ELb0EEEJNS5_IJSX_SF_SG_EEENS5_IJNSJ_ISX_SC_EENSJ_IS13_SC_EEEEEfNS5_IJSC_llEEEfS2K_NS2B_6fusion15FusionCallbacksIS2F_NS2L_17LinearCombinationIffffLNS_15FloatRoundStyleE2EEES2G_S2J_JEEENS4_5SM1004TMEM4LOAD26SM100_TMEM_LOAD_32dp32b32xENS4_13SM90_TMA_LOADENS1Q_INS1R_ILi2ELi5ELi2EEENS24_ILi32EEENSJ_INS5_IJS13_ST_EEENS5_IJSC_S13_EEEEEEENS4_39AutoVectorizingCopyWithAssumedAlignmentILi128EEENS4_14SM90_TMA_STOREES31_S33_S33_EEEvvEEEEvNT_6ParamsE,(.L_x_225 - _ZN7cutlass13device_kernelINS_4gemm6kernel13GemmUniversalIN4cute5tupleIJiiiiEEENS1_10collective13CollectiveMmaINS1_41MainloopSm100TmaUmmaWarpSpecializedSparseILi6ELi2ELi1ENS5_IJNS4_1CILi2EEENSA_ILi1EEESC_EEEEENS5_IJNSA_ILi256EEESF_NSA_ILi64EEEEEENS_10bfloat16_tENS5_IJNS4_6LayoutINS5_IJiNS5_IJSB_iEEEiEEENS5_IJlNS5_IJSC_SB_EEElEEEEENSJ_INS5_IJNS5_IJNS5_IJNSA_ILi8EEESB_SP_EEEiEEENS5_IJNS5_IJNSA_ILi16EEESB_NSA_ILi4EEEEEEiEEEiEEENS5_IJNS5_IJNS5_IJNSA_ILi128EEESS_NSA_ILi2048EEEEEENSA_ILi16384EEEEEENS5_IJNS5_IJSC_NSA_ILi1024EEENSA_ILi32EEEEEElEEElEEEEEEEESI_NS5_IJlSC_lEEENS4_8TiledMMAINS4_8MMA_AtomIJNS4_33SM100_MMA_F16BF16_2x1SM_SS_SPARSEISI_SI_fLi256ELi256ELNS4_4UMMA5MajorE0ELS1E_0ELNS1D_7ScaleInE0ELS1F_0EEEEEENSJ_INS5_IJSC_SC_SC_EEENS5_IJNSA_ILi0EEES1J_S1J_EEEEENS5_IJNS4_10UnderscoreES1M_S1M_EEEEENS4_18SM100_TMA_2SM_LOADENS4_14ComposedLayoutINS4_7SwizzleILi2ELi4ELi3EEENS4_25smem_sparse_ptr_flag_bitsILi2ELi16EEENSJ_INS5_IJNS5_IJSC_SP_EEENS5_IJSB_S13_EEEEEENS5_IJNS5_IJS1J_SG_EEESM_EEEEEEEvNS4_8identityES1P_NS1Q_INS1R_ILi3ELi4ELi3EEENS4_18smem_ptr_flag_bitsILi16EEENSJ_INS5_IJSP_SG_EEENS5_IJSG_SC_EEEEEEEvS22_EENS_8epilogue10collective18CollectiveEpilogueINS2B_23Sm100TmaWarpSpecializedILi4ELi2ELi32ELb1ELb0EEEJNS5_IJSX_SF_SG_EEENS5_IJNSJ_ISX_SC_EENSJ_IS13_SC_EEEEEfNS5_IJSC_llEEEfS2K_NS2B_6fusion15FusionCallbacksIS2F_NS2L_17LinearCombinationIffffLNS_15FloatRoundStyleE2EEES2G_S2J_JEEENS4_5SM1004TMEM4LOAD26SM100_TMEM_LOAD_32dp32b32xENS4_13SM90_TMA_LOADENS1Q_INS1R_ILi2ELi5ELi2EEENS24_ILi32EEENSJ_INS5_IJS13_ST_EEENS5_IJSC_S13_EEEEEEENS4_39AutoVectorizingCopyWithAssumedAlignmentILi128EEENS4_14SM90_TMA_STOREES31_S33_S33_EEEvvEEEEvNT_6ParamsE)
        .other          _ZN7cutlass13device_kernelINS_4gemm6kernel13GemmUniversalIN4cute5tupleIJiiiiEEENS1_10collective13CollectiveMmaINS1_41MainloopSm100TmaUmmaWarpSpecializedSparseILi6ELi2ELi1ENS5_IJNS4_1CILi2EEENSA_ILi1EEESC_EEEEENS5_IJNSA_ILi256EEESF_NSA_ILi64EEEEEENS_10bfloat16_tENS5_IJNS4_6LayoutINS5_IJiNS5_IJSB_iEEEiEEENS5_IJlNS5_IJSC_SB_EEElEEEEENSJ_INS5_IJNS5_IJNS5_IJNSA_ILi8EEESB_SP_EEEiEEENS5_IJNS5_IJNSA_ILi16EEESB_NSA_ILi4EEEEEEiEEEiEEENS5_IJNS5_IJNS5_IJNSA_ILi128EEESS_NSA_ILi2048EEEEEENSA_ILi16384EEEEEENS5_IJNS5_IJSC_NSA_ILi1024EEENSA_ILi32EEEEEElEEElEEEEEEEESI_NS5_IJlSC_lEEENS4_8TiledMMAINS4_8MMA_AtomIJNS4_33SM100_MMA_F16BF16_2x1SM_SS_SPARSEISI_SI_fLi256ELi256ELNS4_4UMMA5MajorE0ELS1E_0ELNS1D_7ScaleInE0ELS1F_0EEEEEENSJ_INS5_IJSC_SC_SC_EEENS5_IJNSA_ILi0EEES1J_S1J_EEEEENS5_IJNS4_10UnderscoreES1M_S1M_EEEEENS4_18SM100_TMA_2SM_LOADENS4_14ComposedLayoutINS4_7SwizzleILi2ELi4ELi3EEENS4_25smem_sparse_ptr_flag_bitsILi2ELi16EEENSJ_INS5_IJNS5_IJSC_SP_EEENS5_IJSB_S13_EEEEEENS5_IJNS5_IJS1J_SG_EEESM_EEEEEEEvNS4_8identityES1P_NS1Q_INS1R_ILi3ELi4ELi3EEENS4_18smem_ptr_flag_bitsILi16EEENSJ_INS5_IJSP_SG_EEENS5_IJSG_SC_EEEEEEEvS22_EENS_8epilogue10collective18CollectiveEpilogueINS2B_23Sm100TmaWarpSpecializedILi4ELi2ELi32ELb1ELb0EEEJNS5_IJSX_SF_SG_EEENS5_IJNSJ_ISX_SC_EENSJ_IS13_SC_EEEEEfNS5_IJSC_llEEEfS2K_NS2B_6fusion15FusionCallbacksIS2F_NS2L_17LinearCombinationIffffLNS_15FloatRoundStyleE2EEES2G_S2J_JEEENS4_5SM1004TMEM4LOAD26SM100_TMEM_LOAD_32dp32b32xENS4_13SM90_TMA_LOADENS1Q_INS1R_ILi2ELi5ELi2EEENS24_ILi32EEENSJ_INS5_IJS13_ST_EEENS5_IJSC_S13_EEEEEEENS4_39AutoVectorizingCopyWithAssumedAlignmentILi128EEENS4_14SM90_TMA_STOREES31_S33_S33_EEEvvEEEEvNT_6ParamsE,@"STO_CUDA_ENTRY STV_DEFAULT"
_ZN7cutlass13device_kernelINS_4gemm6kernel13GemmUniversalIN4cute5tupleIJiiiiEEENS1_10collective13CollectiveMmaINS1_41MainloopSm100TmaUmmaWarpSpecializedSparseILi6ELi2ELi1ENS5_IJNS4_1CILi2EEENSA_ILi1EEESC_EEEEENS5_IJNSA_ILi256EEESF_NSA_ILi64EEEEEENS_10bfloat16_tENS5_IJNS4_6LayoutINS5_IJiNS5_IJSB_iEEEiEEENS5_IJlNS5_IJSC_SB_EEElEEEEENSJ_INS5_IJNS5_IJNS5_IJNSA_ILi8EEESB_SP_EEEiEEENS5_IJNS5_IJNSA_ILi16EEESB_NSA_ILi4EEEEEEiEEEiEEENS5_IJNS5_IJNS5_IJNSA_ILi128EEESS_NSA_ILi2048EEEEEENSA_ILi16384EEEEEENS5_IJNS5_IJSC_NSA_ILi1024EEENSA_ILi32EEEEEElEEElEEEEEEEESI_NS5_IJlSC_lEEENS4_8TiledMMAINS4_8MMA_AtomIJNS4_33SM100_MMA_F16BF16_2x1SM_SS_SPARSEISI_SI_fLi256ELi256ELNS4_4UMMA5MajorE0ELS1E_0ELNS1D_7ScaleInE0ELS1F_0EEEEEENSJ_INS5_IJSC_SC_SC_EEENS5_IJNSA_ILi0EEES1J_S1J_EEEEENS5_IJNS4_10UnderscoreES1M_S1M_EEEEENS4_18SM100_TMA_2SM_LOADENS4_14ComposedLayoutINS4_7SwizzleILi2ELi4ELi3EEENS4_25smem_sparse_ptr_flag_bitsILi2ELi16EEENSJ_INS5_IJNS5_IJSC_SP_EEENS5_IJSB_S13_EEEEEENS5_IJNS5_IJS1J_SG_EEESM_EEEEEEEvNS4_8identityES1P_NS1Q_INS1R_ILi3ELi4ELi3EEENS4_18smem_ptr_flag_bitsILi16EEENSJ_INS5_IJSP_SG_EEENS5_IJSG_SC_EEEEEEEvS22_EENS_8epilogue10collective18CollectiveEpilogueINS2B_23Sm100TmaWarpSpecializedILi4ELi2ELi32ELb1ELb0EEEJNS5_IJSX_SF_SG_EEENS5_IJNSJ_ISX_SC_EENSJ_IS13_SC_EEEEEfNS5_IJSC_llEEEfS2K_NS2B_6fusion15FusionCallbacksIS2F_NS2L_17LinearCombinationIffffLNS_15FloatRoundStyleE2EEES2G_S2J_JEEENS4_5SM1004TMEM4LOAD26SM100_TMEM_LOAD_32dp32b32xENS4_13SM90_TMA_LOADENS1Q_INS1R_ILi2ELi5ELi2EEENS24_ILi32EEENSJ_INS5_IJS13_ST_EEENS5_IJSC_S13_EEEEEEENS4_39AutoVectorizingCopyWithAssumedAlignmentILi128EEENS4_14SM90_TMA_STOREES31_S33_S33_EEEvvEEEEvNT_6ParamsE:
[----:B------:R-:W1:Y:S01]  /*0000*/  LDC R1, c[0x0][0x37c] ;  /* 0x0000df00ff017b82 */ /* 0x000e620000000800 */
[----:B------:R-:W2:Y:S01]  /*0010*/  S2R R95, SR_TID.X ;  /* 0x00000000005f7919 */ /* 0x000ea20000002100 */
[----:B------:R-:W3:Y:S06]  /*0020*/  LDCU.64 UR10, c[0x0][0xa90] ;  /* 0x00015200ff0a77ac */ /* 0x000eec0008000a00 */
[----:B------:R-:W4:Y:S01]  /*0030*/  S2UR UR54, SR_CgaCtaId ;  /* 0x00000000003679c3 */ /* 0x000f220000008800 */
[----:B------:R-:W-:Y:S02]  /*0040*/  PRMT R78, RZ, 0x7610, R78 ;  /* 0x00007610ff4e7816 */ /* 0x000fe4000000004e */
[----:B------:R-:W-:Y:S01]  /*0050*/  ELECT P2, URZ, PT ;  /* 0x0000000000ff782f */ /* 0x000fe20003840000 */
[----:B---3--:R-:W-:-:S04]  /*0060*/  UISETP.NE.U32.AND UP0, UPT, UR10, URZ, UPT ;  /* 0x000000ff0a00728c */ /* 0x008fc8000bf05070 */
[----:B------:R-:W-:Y:S02]  /*0070*/  UISETP.NE.AND.EX UP0, UPT, UR11, URZ, UPT, UP0 ;  /* 0x000000ff0b00728c */ /* 0x000fe4000bf05300 */
[----:B----4-:R-:W-:Y:S01]  /*0080*/  ULOP3.LUT UR20, UR54, 0x1, URZ, 0xc0, !UPT ;  /* 0x0000000136147892 */ /* 0x010fe2000f8ec0ff */
[----:B--2---:R-:W-:-:S05]  /*0090*/  SHF.R.U32.HI R80, RZ, 0x5, R95 ;  /* 0x00000005ff507819 */ /* 0x004fca000001165f */
[----:B------:R-:W2:Y:S02]  /*00a0*/  SHFL.IDX PT, R0, R80, RZ, 0x1f ;  /* 0x00001fff50007589 */ /* 0x000ea400000e0000 */
[----:B--2---:R-:W-:Y:S01]  /*00b0*/  R2UR UR18, R0 ;  /* 0x00000000001272ca */ /* 0x004fe200000e0000 */
[----:B-1----:R-:W-:-:S14]  /*00c0*/  BRA.U UP0, `(.L_x_0) ;  /* 0x0000000100307547 */ /* 0x002fdc000b800000 */
[----:B------:R-:W1:Y:S02]  /*00d0*/  LDCU.64 UR4, c[0x0][0xa88] ;  /* 0x00015100ff0477ac */ /* 0x000e640008000a00 */
[----:B-1----:R-:W-:-:S04]  /*00e0*/  UISETP.NE.U32.AND UP0, UPT, UR4, URZ, UPT ;  /* 0x000000ff0400728c */ /* 0x002fc8000bf05070 */
[----:B------:R-:W-:-:S09]  /*00f0*/  UISETP.NE.AND.EX UP0, UPT, UR5, URZ, UPT, UP0 ;  /* 0x000000ff0500728c */ /* 0x000fd2000bf05300 */
[----:B------:R-:W-:Y:S05]  /*0100*/  BRA.U !UP0, `(.L_x_1) ;  /* 0x0000000108147547 */ /* 0x000fea000b800000 */
[----:B------:R-:W1:Y:S01]  /*0110*/  LDC.64 R2, c[0x0][0xa88] ;  /* 0x0002a200ff027b82 */ /* 0x000e620000000a00 */
[----:B------:R-:W1:Y:S02]  /*0120*/  LDCU.64 UR4, c[0x0][0x358] ;  /* 0x00006b00ff0477ac */ /* 0x000e640008000a00 */
[----:B-1----:R1:W5:Y:S01]  /*0130*/  LDG.E R41, desc[UR4][R2.64] ;  /* 0x0000000402297981 */ /* 0x002362000c1e1900 */
[----:B------:R-:W-:Y:S01]  /*0140*/  HFMA2 R78, -RZ, RZ, 0, 5.9604644775390625e-08 ;  /* 0x00000001ff4e7431 */ /* 0x000fe200000001ff */
[----:B------:R-:W-:Y:S05]  /*0150*/  BRA `(.L_x_0) ;  /* 0x00000000000c7947 */ /* 0x000fea0003800000 */
.L_x_1:
[----:B------:R-:W1:Y:S01]  /*0160*/  LDCU UR4, c[0x0][0xa80] ;  /* 0x00015000ff0477ac */ /* 0x000e620008000800 */
[----:B------:R-:W-:Y:S01]  /*0170*/  HFMA2 R78, -RZ, RZ, 0, 5.9604644775390625e-08 ;  /* 0x00000001ff4e7431 */ /* 0x000fe200000001ff */
[----:B-1----:R-:W-:-:S07]  /*0180*/  MOV R41, UR4 ;  /* 0x0000000400297c02 */ /* 0x002fce0008000f00 */
.L_x_0:
[----:B------:R-:W2:Y:S02]  /*0190*/  LDCU.64 UR4, c[0x0][0xab0] ;  /* 0x00015600ff0477ac */ /* 0x000ea40008000a00 */
[----:B--2---:R-:W-:-:S04]  /*01a0*/  UISETP.NE.U32.AND UP0, UPT, UR4, URZ, UPT ;  /* 0x000000ff0400728c */ /* 0x004fc8000bf05070 */
[----:B------:R-:W-:-:S09]  /*01b0*/  UISETP.NE.AND.EX UP0, UPT, UR5, URZ, UPT, UP0 ;  /* 0x000000ff0500728c */ /* 0x000fd2000bf05300 */
[----:B------:R-:W-:Y:S05]  /*01c0*/  BRA.U UP0, `(.L_x_2) ;  /* 0x0000000100287547 */ /* 0x000fea000b800000 */
[----:B------:R-:W2:Y:S02]  /*01d0*/  LDCU.64 UR4, c[0x0][0xaa8] ;  /* 0x00015500ff0477ac */ /* 0x000ea40008000a00 */
[----:B--2---:R-:W-:-:S04]  /*01e0*/  UISETP.NE.U32.AND UP0, UPT, UR4, URZ, UPT ;  /* 0x000000ff0400728c */ /* 0x004fc8000bf05070 */
[----:B------:R-:W-:-:S09]  /*01f0*/  UISETP.NE.AND.EX UP0, UPT, UR5, URZ, UPT, UP0 ;  /* 0x000000ff0500728c */ /* 0x000fd2000bf05300 */
[----:B------:R-:W-:Y:S05]  /*0200*/  BRA.U !UP0, `(.L_x_3) ;  /* 0x0000000108107547 */ /* 0x000fea000b800000 */
[----:B------:R-:W2:Y:S01]  /*0210*/  LDC.64 R36, c[0x0][0xaa8] ;  /* 0x0002aa00ff247b82 */ /* 0x000ea20000000a00 */
[----:B------:R-:W2:Y:S02]  /*0220*/  LDCU.64 UR4, c[0x0][0x358] ;  /* 0x00006b00ff0477ac */ /* 0x000ea40008000a00 */
[----:B--2---:R2:W5:Y:S01]  /*0230*/  LDG.E R36, desc[UR4][R36.64] ;  /* 0x0000000424247981 */ /* 0x004562000c1e1900 */
[----:B------:R-:W-:Y:S05]  /*0240*/  BRA `(.L_x_2) ;  /* 0x0000000000087947 */ /* 0x000fea0003800000 */
.L_x_3:
[----:B------:R-:W2:Y:S02]  /*0250*/  LDCU UR4, c[0x0][0xaa0] ;  /* 0x00015400ff0477ac */ /* 0x000ea40008000800 */
[----:B--2---:R-:W-:Y:S02]  /*0260*/  MOV R36, UR4 ;  /* 0x0000000400247c02 */ /* 0x004fe40008000f00 */
.L_x_2:
[----:B------:R-:W-:Y:S01]  /*0270*/  IMAD.U32 R0, RZ, RZ, UR18 ;  /* 0x00000012ff007e24 */ /* 0x000fe2000f8e00ff */
[----:B------:R-:W-:Y:S04]  /*0280*/  BSSY.RECONVERGENT B0, `(.L_x_4) ;  /* 0x000000f000007945 */ /* 0x000fe80003800200 */
[C---:B------:R-:W-:Y:S02]  /*0290*/  ISETP.NE.OR P1, PT, R0.reuse, 0x1, !P2 ;  /* 0x000000010000780c */ /* 0x040fe40005725670 */
[----:B------:R-:W-:-:S11]  /*02a0*/  ISETP.NE.OR P0, PT, R0, 0x3, !P2 ;  /* 0x000000030000780c */ /* 0x000fd60005705670 */
[----:B------:R-:W-:Y:S05]  /*02b0*/  @P1 BRA `(.L_x_5) ;  /* 0x00000000002c1947 */ /* 0x000fea0003800000 */
[----:B------:R-:W3:Y:S02]  /*02c0*/  LDCU.64 UR4, c[0x0][0x348] ;  /* 0x00006900ff0477ac */ /* 0x000ee40008000a00 */
[----:B---3--:R-:W-:Y:S02]  /*02d0*/  UIADD3 UR8, UP2, UPT, UR4, 0x80, URZ ;  /* 0x0000008004087890 */ /* 0x008fe4000ff5e0ff */
[----:B------:R-:W-:Y:S02]  /*02e0*/  UIADD3 UR6, UP1, UPT, UR4, 0x280, URZ ;  /* 0x0000028004067890 */ /* 0x000fe4000ff3e0ff */
[----:B------:R-:W-:Y:S02]  /*02f0*/  UIADD3 UR4, UP0, UPT, UR4, 0x180, URZ ;  /* 0x0000018004047890 */ /* 0x000fe4000ff1e0ff */
[----:B------:R-:W-:Y:S02]  /*0300*/  UIADD3.X UR9, UPT, UPT, URZ, UR5, URZ, UP2, !UPT ;  /* 0x00000005ff097290 */ /* 0x000fe400097fe4ff */
[----:B------:R-:W-:-:S02]  /*0310*/  UIADD3.X UR7, UPT, UPT, URZ, UR5, URZ, UP1, !UPT ;  /* 0x00000005ff077290 */ /* 0x000fc40008ffe4ff */
[----:B------:R-:W-:-:S05]  /*0320*/  UIADD3.X UR5, UPT, UPT, URZ, UR5, URZ, UP0, !UPT ;  /* 0x00000005ff057290 */ /* 0x000fca00087fe4ff */
[----:B------:R3:W-:Y:S02]  /*0330*/  UTMACCTL.PF [UR8] ;  /* 0x00000000080079b9 */ /* 0x0007e40008040000 */
[----:B------:R3:W-:Y:S02]  /*0340*/  UTMACCTL.PF [UR6] ;  /* 0x00000000060079b9 */ /* 0x0007e40008040000 */
[----:B------:R3:W-:Y:S02]  /*0350*/  UTMACCTL.PF [UR4] ;  /* 0x00000000040079b9 */ /* 0x0007e40008040000 */
[----:B---3--:R-:W-:Y:S01]  /*0360*/  NOP ;  /* 0x0000000000007918 */ /* 0x008fe20000000000 */
.L_x_5:
[----:B------:R-:W-:Y:S05]  /*0370*/  BSYNC.RECONVERGENT B0 ;  /* 0x0000000000007941 */ /* 0x000fea0003800200 */
.L_x_4:
[----:B------:R-:W-:Y:S04]  /*0380*/  BSSY.RECONVERGENT B0, `(.L_x_6) ;  /* 0x000000a000007945 */ /* 0x000fe80003800200 */
[----:B------:R-:W-:Y:S05]  /*0390*/  @P0 BRA `(.L_x_7) ;  /* 0x0000000000200947 */ /* 0x000fea0003800000 */
[----:B------:R-:W3:Y:S02]  /*03a0*/  LDCU.64 UR4, c[0x0][0x348] ;  /* 0x00006900ff0477ac */ /* 0x000ee40008000a00 */
[----:B---3--:R-:W-:Y:S02]  /*03b0*/  UIADD3 UR6, UP1, UPT, UR4, 0x780, URZ ;  /* 0x0000078004067890 */ /* 0x008fe4000ff3e0ff */
[----:B------:R-:W-:Y:S02]  /*03c0*/  UIADD3 UR4, UP0, UPT, UR4, 0x880, URZ ;  /* 0x0000088004047890 */ /* 0x000fe4000ff1e0ff */
[----:B------:R-:W-:Y:S02]  /*03d0*/  UIADD3.X UR7, UPT, UPT, URZ, UR5, URZ, UP1, !UPT ;  /* 0x00000005ff077290 */ /* 0x000fe40008ffe4ff */
[----:B------:R-:W-:-:S07]  /*03e0*/  UIADD3.X UR5, UPT, UPT, URZ, UR5, URZ, UP0, !UPT ;  /* 0x00000005ff057290 */ /* 0x000fce00087fe4ff */
[----:B------:R3:W-:Y:S02]  /*03f0*/  UTMACCTL.PF [UR6] ;  /* 0x00000000060079b9 */ /* 0x0007e40008040000 */
[----:B------:R3:W-:Y:S02]  /*0400*/  UTMACCTL.PF [UR4] ;  /* 0x00000000040079b9 */ /* 0x0007e40008040000 */
[----:B---3--:R-:W-:Y:S01]  /*0410*/  NOP ;  /* 0x0000000000007918 */ /* 0x008fe20000000000 */
.L_x_7:
[----:B------:R-:W-:Y:S05]  /*0420*/  BSYNC.RECONVERGENT B0 ;  /* 0x0000000000007941 */ /* 0x000fea0003800200 */
.L_x_6:
[----:B------:R-:W3:Y:S01]  /*0430*/  LDCU.64 UR4, c[0x0][0xa88] ;  /* 0x00015100ff0477ac */ /* 0x000ee20008000a00 */
[----:B------:R-:W-:Y:S02]  /*0440*/  UISETP.EQ.U32.AND UP1, UPT, UR10, URZ, UPT ;  /* 0x000000ff0a00728c */ /* 0x000fe4000bf22070 */
[----:B------:R-:W-:Y:S02]  /*0450*/  UPLOP3.LUT UP4, UPT, UPT, UPT, UPT, 0x80, 0x8 ;  /* 0x000000000008789c */ /* 0x000fe40003f8f070 */
[----:B---3--:R-:W-:-:S04]  /*0460*/  UISETP.NE.U32.AND UP0, UPT, UR4, URZ, UPT ;  /* 0x000000ff0400728c */ /* 0x008fc8000bf05070 */
[----:B------:R-:W-:-:S04]  /*0470*/  UISETP.NE.AND.EX UP2, UPT, UR5, URZ, UPT, UP0 ;  /* 0x000000ff0500728c */ /* 0x000fc8000bf45300 */
[----:B------:R-:W-:-:S04]  /*0480*/  UISETP.EQ.OR.EX UP3, UPT, UR11, URZ, !UP2, UP1 ;  /* 0x000000ff0b00728c */ /* 0x000fc8000d762710 */
[----:B------:R-:W-:-:S06]  /*0490*/  UP2UR UR4, UPR, URZ, 0x8 ;  /* 0x00000008ff047883 */ /* 0x000fcc0008000000 */
[----:B------:R-:W-:Y:S01]  /*04a0*/  MOV R87, UR4 ;  /* 0x0000000400577c02 */ /* 0x000fe20008000f00 */
[----:B------:R-:W-:Y:S06]  /*04b0*/  BRA.U !UP3, `(.L_x_8) ;  /* 0x000000010b207547 */ /* 0x000fec000b800000 */
[----:B------:R-:W-:Y:S01]  /*04c0*/  UISETP.NE.U32.AND UP0, UPT, UR10, URZ, UPT ;  /* 0x000000ff0a00728c */ /* 0x000fe2000bf05070 */
[----:B-----5:R-:W-:Y:S01]  /*04d0*/  FSETP.NEU.AND P0, PT, R41, RZ, PT ;  /* 0x000000ff2900720b */ /* 0x020fe20003f0d000 */
[----:B------:R-:W-:Y:S02]  /*04e0*/  USEL UR4, URZ, 0xffffffff, UP2 ;  /* 0xffffffffff047887 */ /* 0x000fe40009000000 */
[----:B------:R-:W-:-:S10]  /*04f0*/  UISETP.NE.AND.EX UP1, UPT, UR11, URZ, UPT, UP0 ;  /* 0x000000ff0b00728c */ /* 0x000fd4000bf25300 */
[----:B------:R-:W-:Y:S01]  /*0500*/  VOTEU.ANY UP0, P0 ;  /* 0x0000000000ff7886 */ /* 0x000fe20000000100 */
[----:B------:R-:W-:-:S04]  /*0510*/  @!UP1 USEL UR4, URZ, 0xffffffff, UP0 ;  /* 0xffffffffff049887 */ /* 0x000fc80008000000 */
[----:B------:R-:W-:-:S04]  /*0520*/  ULOP3.LUT UR4, UR4, 0x1, URZ, 0xc0, !UPT ;  /* 0x0000000104047892 */ /* 0x000fc8000f8ec0ff */
[----:B------:R-:W-:-:S11]  /*0530*/  UISETP.NE.U32.AND UP4, UPT, UR4, 0x1, UPT ;  /* 0x000000010400788c */ /* 0x000fd6000bf85070 */
.L_x_8:
[----:B------:R-:W3:Y:S02]  /*0540*/  SHFL.IDX PT, R0, R80, RZ, 0x1f ;  /* 0x00001fff50007589 */ /* 0x000ee400000e0000 */
[----:B---3--:R-:W-:-:S13]  /*0550*/  ISETP.NE.AND P0, PT, R0, RZ, PT ;  /* 0x000000ff0000720c */ /* 0x008fda0003f05270 */
[----:B------:R-:W-:Y:S05]  /*0560*/  @P0 BRA `(.L_x_9) ;  /* 0x0000000000540947 */ /* 0x000fea0003800000 */
[----:B------:R-:W-:Y:S01]  /*0570*/  UMOV UR4, 0x400 ;  /* 0x0000040000047882 */ /* 0x000fe20000000000 */
[----:B------:R-:W-:Y:S01]  /*0580*/  UMOV UR6, 0x1 ;  /* 0x0000000100067882 */ /* 0x000fe20000000000 */
[----:B------:R-:W-:Y:S02]  /*0590*/  ULEA UR4, UR54, UR4, 0x18 ;  /* 0x0000000436047291 */ /* 0x000fe4000f8ec0ff */
[----:B------:R-:W-:-:S04]  /*05a0*/  UIADD3 UR6, UPT, UPT, -UR6, 0x100000, URZ ;  /* 0x0010000006067890 */ /* 0x000fc8000fffe1ff */
[----:B------:R-:W-:Y:S02]  /*05b0*/  USHF.L.U32 UR7, UR6, 0xb, URZ ;  /* 0x0000000b06077899 */ /* 0x000fe400080006ff */
[----:B------:R-:W-:Y:S01]  /*05c0*/  USHF.L.U32 UR6, UR6, 0x1, URZ ;  /* 0x0000000106067899 */ /* 0x000fe200080006ff */
[----:B------:R-:W-:Y:S01]  /*05d0*/  ELECT P0, URZ, PT ;  /* 0x0000000000ff782f */ /* 0x000fe20003800000 */
[----:B------:R-:W3:Y:S10]  /*05e0*/  FENCE.VIEW.ASYNC.S ;  /* 0x00000000000073c6 */ /* 0x000ef40000000000 */
[----:B---3--:R3:W4:Y:S01]  /*05f0*/  SYNCS.EXCH.64 URZ, [UR4], UR6 ;  /* 0x0000000604ff75b2 */ /* 0x0087220008000100 */
[----:B------:R3:W1:Y:S01]  /*0600*/  SYNCS.EXCH.64 URZ, [UR4+0x30], UR6 ;  /* 0x0000300604ff75b2 */ /* 0x0006620008000100 */
        /* <DEDUP_REMOVED lines=10> */
[----:B------:R-:W-:Y:S01]  /*06b0*/  NOP ;  /* 0x0000000000007918 */ /* 0x000fe20000000000 */
.L_x_9:
[----:B------:R-:W2:Y:S01]  /*06c0*/  SHFL.IDX PT, R0, R80, RZ, 0x1f ;  /* 0x00001fff50007589 */ /* 0x000ea200000e0000 */
[----:B------:R-:W-:Y:S01]  /*06d0*/  NOP ;  /* 0x0000000000007918 */ /* 0x000fe20000000000 */
[----:B--2---:R-:W-:-:S13]  /*06e0*/  ISETP.NE.AND P0, PT, R0, 0x1, PT ;  /* 0x000000010000780c */ /* 0x004fda0003f05270 */
[----:B------:R-:W-:Y:S05]  /*06f0*/  @P0 BRA `(.L_x_10) ;  /* 0x0000000000540947 */ /* 0x000fea0003800000 */
[----:B---3--:R-:W-:Y:S01]  /*0700*/  UMOV UR4, 0x400 ;  /* 0x0000040000047882 */ /* 0x008fe20000000000 */
[----:B------:R-:W-:Y:S01]  /*0710*/  UMOV UR8, 0x20 ;  /* 0x0000002000087882 */ /* 0x000fe20000000000 */
[----:B------:R-:W-:Y:S01]  /*0720*/  UMOV UR6, 0x80 ;  /* 0x0000008000067882 */ /* 0x000fe20000000000 */
[----:B------:R-:W-:Y:S02]  /*0730*/  ULEA UR4, UR54, UR4, 0x18 ;  /* 0x0000000436047291 */ /* 0x000fe4000f8ec0ff */
[----:B------:R-:W-:-:S04]  /*0740*/  UIADD3 UR8, UPT, UPT, -UR8, 0x100000, URZ ;  /* 0x0010000008087890 */ /* 0x000fc8000fffe1ff */
[----:B------:R-:W-:Y:S02]  /*0750*/  USHF.L.U32 UR9, UR8, 0xb, URZ ;  /* 0x0000000b08097899 */ /* 0x000fe400080006ff */
[----:B------:R-:W-:Y:S02]  /*0760*/  USHF.L.U32 UR8, UR8, 0x1, URZ ;  /* 0x0000000108087899 */ /* 0x000fe400080006ff */
[----:B------:R-:W-:-:S04]  /*0770*/  UIADD3 UR6, UPT, UPT, -UR6, 0x100000, URZ ;  /* 0x0010000006067890 */ /* 0x000fc8000fffe1ff */
[----:B------:R-:W-:Y:S02]  /*0780*/  USHF.L.U32 UR7, UR6, 0xb, URZ ;  /* 0x0000000b06077899 */ /* 0x000fe400080006ff */
[----:B------:R-:W-:Y:S01]  /*0790*/  USHF.L.U32 UR6, UR6, 0x1, URZ ;  /* 0x0000000106067899 */ /* 0x000fe200080006ff */
[----:B------:R-:W-:Y:S01]  /*07a0*/  ELECT P0, URZ, PT ;  /* 0x0000000000ff782f */ /* 0x000fe20003800000 */
[----:B------:R-:W2:Y:S02]  /*07b0*/  FENCE.VIEW.ASYNC.S ;  /* 0x00000000000073c6 */ /* 0x000ea40000000000 */
[----:B--2---:R2:W3:Y:S08]  /*07c0*/  SYNCS.EXCH.64 URZ, [UR4+0x60], UR8 ;  /* 0x0000600804ff75b2 */ /* 0x0044f00008000100 */
        /* <DEDUP_REMOVED lines=8> */
.L_x_10:
[----:B------:R-:W4:Y:S01]  /*0850*/  SHFL.IDX PT, R0, R80, RZ, 0x1f ;  /* 0x00001fff50007589 */ /* 0x000f2200000e0000 */
[----:B------:R-:W-:Y:S01]  /*0860*/  NOP ;  /* 0x0000000000007918 */ /* 0x000fe20000000000 */
[----:B----4-:R-:W-:-:S13]  /*0870*/  ISETP.NE.AND P0, PT, R0, 0x3, PT ;  /* 0x000000030000780c */ /* 0x010fda0003f05270 */
[----:B------:R-:W-:Y:S05]  /*0880*/  @P0 BRA `(.L_x_11) ;  /* 0x00000000002c0947 */ /* 0x000fea0003800000 */
[----:B--23--:R-:W-:Y:S01]  /*0890*/  UMOV UR6, 0x400 ;  /* 0x0000040000067882 */ /* 0x00cfe20000000000 */
[----:B------:R-:W-:Y:S01]  /*08a0*/  UMOV UR4, 0x20 ;  /* 0x0000002000047882 */ /* 0x000fe20000000000 */
[----:B------:R-:W-:Y:S02]  /*08b0*/  ULEA UR6, UR54, UR6, 0x18 ;  /* 0x0000000636067291 */ /* 0x000fe4000f8ec0ff */
[----:B------:R-:W-:-:S04]  /*08c0*/  UIADD3 UR4, UPT, UPT, -UR4, 0x100000, URZ ;  /* 0x0010000004047890 */ /* 0x000fc8000fffe1ff */
[----:B------:R-:W-:Y:S02]  /*08d0*/  USHF.L.U32 UR5, UR4, 0xb, URZ ;  /* 0x0000000b04057899 */ /* 0x000fe400080006ff */
[----:B------:R-:W-:Y:S01]  /*08e0*/  USHF.L.U32 UR4, UR4, 0x1, URZ ;  /* 0x0000000104047899 */ /* 0x000fe200080006ff */
[----:B------:R-:W-:Y:S01]  /*08f0*/  ELECT P0, URZ, PT ;  /* 0x0000000000ff782f */ /* 0x000fe20003800000 */
[----:B------:R-:W2:Y:S10]  /*0900*/  FENCE.VIEW.ASYNC.S ;  /* 0x00000000000073c6 */ /* 0x000eb40000000000 */
[----:B--2---:R4:W2:Y:S01]  /*0910*/  SYNCS.EXCH.64 URZ, [UR6+0xa0], UR4 ;  /* 0x0000a00406ff75b2 */ /* 0x0048a20008000100 */
[----:B------:R4:W3:Y:S02]  /*0920*/  SYNCS.EXCH.64 URZ, [UR6+0xa8], UR4 ;  /* 0x0000a80406ff75b2 */ /* 0x0008e40008000100 */
[----:B----4-:R-:W-:Y:S01]  /*0930*/  NOP ;  /* 0x0000000000007918 */ /* 0x010fe20000000000 */
.L_x_11:
[----:B------:R-:W4:Y:S01]  /*0940*/  SHFL.IDX PT, R0, R80, RZ, 0x1f ;  /* 0x00001fff50007589 */ /* 0x000f2200000e0000 */
[----:B------:R-:W-:Y:S01]  /*0950*/  NOP ;  /* 0x0000000000007918 */ /* 0x000fe20000000000 */
[----:B----4-:R-:W-:-:S13]  /*0960*/  ISETP.NE.AND P0, PT, R0, 0x4, PT ;  /* 0x000000040000780c */ /* 0x010fda0003f05270 */
[----:B------:R-:W-:Y:S05]  /*0970*/  @P0 BRA `(.L_x_12) ;  /* 0x0000000000480947 */ /* 0x000fea0003800000 */
[----:B--23--:R-:W-:Y:S01]  /*0980*/  UMOV UR4, 0x1e0 ;  /* 0x000001e000047882 */ /* 0x00cfe20000000000 */
[----:B------:R-:W-:Y:S01]  /*0990*/  UMOV UR6, 0x400 ;  /* 0x0000040000067882 */ /* 0x000fe20000000000 */
[----:B------:R-:W-:Y:S01]  /*09a0*/  USEL UR4, UR4, 0x1a0, UP4 ;  /* 0x000001a004047887 */ /* 0x000fe2000a000000 */
        /* <DEDUP_REMOVED lines=10> */
[----:B--2---:R4:W2:Y:S08]  /*0a50*/  SYNCS.EXCH.64 URZ, [UR6+0xb0], UR8 ;  /* 0x0000b00806ff75b2 */ /* 0x0048b00008000100 */
[----:B------:R4:W3:Y:S01]  /*0a60*/  SYNCS.EXCH.64 URZ, [UR6+0xc0], UR4 ;  /* 0x0000c00406ff75b2 */ /* 0x0008e20008000100 */
[----:B------:R4:W1:Y:S01]  /*0a70*/  SYNCS.EXCH.64 URZ, [UR6+0xb8], UR8 ;  /* 0x0000b80806ff75b2 */ /* 0x0008620008000100 */
[----:B------:R4:W1:Y:S02]  /*0a80*/  SYNCS.EXCH.64 URZ, [UR6+0xc8], UR4 ;  /* 0x0000c80406ff75b2 */ /* 0x0008640008000100 */
[----:B----4-:R-:W-:Y:S01]  /*0a90*/  NOP ;  /* 0x0000000000007918 */ /* 0x010fe20000000000 */
.L_x_12:
[----:B------:R-:W4:Y:S01]  /*0aa0*/  SHFL.IDX PT, R0, R80, RZ, 0x1f ;  /* 0x00001fff50007589 */ /* 0x000f2200000e0000 */
[----:B------:R-:W-:Y:S01]  /*0ab0*/  NOP ;  /* 0x0000000000007918 */ /* 0x000fe20000000000 */
[----:B----4-:R-:W-:-:S13]  /*0ac0*/  ISETP.NE.AND P0, PT, R0, 0x5, PT ;  /* 0x000000050000780c */ /* 0x010fda0003f05270 */
[----:B------:R-:W-:Y:S05]  /*0ad0*/  @P0 BRA `(.L_x_13) ;  /* 0x00000000003c0947 */ /* 0x000fea0003800000 */
[----:B--23--:R-:W-:Y:S01]  /*0ae0*/  UMOV UR4, 0x400 ;  /* 0x0000040000047882 */ /* 0x00cfe20000000000 */
        /* <DEDUP_REMOVED lines=12> */
[----:B------:R4:W3:Y:S02]  /*0bb0*/  SYNCS.EXCH.64 URZ, [UR4+0xd8], UR8 ;  /* 0x0000d80804ff75b2 */ /* 0x0008e40008000100 */
[----:B----4-:R-:W-:Y:S01]  /*0bc0*/  NOP ;  /* 0x0000000000007918 */ /* 0x010fe20000000000 */
.L_x_13:
[----:B------:R-:W4:Y:S01]  /*0bd0*/  SHFL.IDX PT, R0, R80, RZ, 0x1f ;  /* 0x00001fff50007589 */ /* 0x000f2200000e0000 */
[----:B------:R-:W-:Y:S01]  /*0be0*/  ISETP.NE.OR P1, PT, RZ, UR18, !P2 ;  /* 0x00000012ff007c0c */ /* 0x000fe2000d725670 */
        /* <DEDUP_REMOVED lines=12> */
[----:B------:R4:W3:Y:S01]  /*0cb0*/  SYNCS.EXCH.64 URZ, [UR4+0xf0], UR6 ;  /* 0x0000f00604ff75b2 */ /* 0x0008e20008000100 */
[----:B------:R4:W1:Y:S01]  /*0cc0*/  SYNCS.EXCH.64 URZ, [UR4+0xe8], UR6 ;  /* 0x0000e80604ff75b2 */ /* 0x0008620008000100 */
[----:B------:R4:W1:Y:S02]  /*0cd0*/  SYNCS.EXCH.64 URZ, [UR4+0xf8], UR6 ;  /* 0x0000f80604ff75b2 */ /* 0x0008640008000100 */
[----:B----4-:R-:W-:Y:S01]  /*0ce0*/  NOP ;  /* 0x0000000000007918 */ /* 0x010fe20000000000 */
.L_x_14:
[----:B------:R-:W-:Y:S01]  /*0cf0*/  VOTEU.ALL UP0, P1 ;  /* 0x0000000000ff7886 */ /* 0x000fe20000800000 */
[----:B--23--:R-:W-:Y:S01]  /*0d00*/  UMOV UR4, 0x100 ;  /* 0x0000010000047882 */ /* 0x00cfe20000000000 */
[----:B------:R-:W2:Y:S01]  /*0d10*/  LDCU UR7, c[0x0][0x36c] ;  /* 0x00006d80ff0777ac */ /* 0x000ea20008000800 */
[----:B------:R-:W-:Y:S01]  /*0d20*/  NOP ;  /* 0x0000000000007918 */ /* 0x000fe20000000000 */
[----:B-1----:R-:W-:Y:S01]  /*0d30*/  LOP3.LUT R3, R95, 0x1f, RZ, 0xc0, !PT ;  /* 0x0000001f5f037812 */ /* 0x002fe200078ec0ff */
[----:B------:R-:W-:Y:S01]  /*0d40*/  @!UP0 UMOV UR6, 0x400 ;  /* 0x0000040000068882 */ /* 0x000fe20000000000 */
[----:B------:R-:W-:-:S04]  /*0d50*/  @!UP0 UIADD3 UR4, UPT, UPT, -UR4, 0x100000, URZ ;  /* 0x0010000004048890 */ /* 0x000fc8000fffe1ff */
[----:B------:R-:W-:Y:S02]  /*0d60*/  @!UP0 USHF.L.U32 UR5, UR4, 0xb, URZ ;  /* 0x0000000b04058899 */ /* 0x000fe400080006ff */
[----:B------:R-:W-:Y:S02]  /*0d70*/  @!UP0 USHF.L.U32 UR4, UR4, 0x1, URZ ;  /* 0x0000000104048899 */ /* 0x000fe400080006ff */
[----:B------:R-:W-:Y:S01]  /*0d80*/  @!UP0 ULEA UR6, UR54, UR6, 0x18 ;  /* 0x0000000636068291 */ /* 0x000fe2000f8ec0ff */
[----:B------:R-:W-:Y:S01]  /*0d90*/  VOTEU.ALL UP0, P1 ;  /* 0x0000000000ff7886 */ /* 0x000fe20000800000 */
[----:B------:R-:W-:Y:S02]  /*0da0*/  UISETP.NE.AND UP5, UPT, UR18, URZ, UPT ;  /* 0x000000ff1200728c */ /* 0x000fe4000bfa5270 */
[----:B--2---:R-:W-:Y:S01]  /*0db0*/  UISETP.EQ.U32.AND UP6, UPT, UR7, 0x1, UPT ;  /* 0x000000010700788c */ /* 0x004fe2000bfc2070 */
[----:B------:R-:W1:Y:S07]  /*0dc0*/  FENCE.VIEW.ASYNC.S ;  /* 0x00000000000073c6 */ /* 0x000e6e0000000000 */
[----:B-1----:R1:W2:Y:S01]  /*0dd0*/  @!UP0 SYNCS.EXCH.64 URZ, [UR6+0x100], UR4 ;  /* 0x0001000406ff85b2 */ /* 0x0022a20008000100 */
[----:B------:R-:W-:Y:S05]  /*0de0*/  BRA.U !UP6, `(.L_x_15) ;  /* 0x000000010e087547 */ /* 0x000fea000b800000 */
[----:B--2---:R-:W-:Y:S01]  /*0df0*/  UCGABAR_ARV ;  /* 0x00000000000079c7 */ /* 0x004fe20008000000 */
[----:B------:R-:W-:Y:S05]  /*0e00*/  BRA `(.L_x_16) ;  /* 0x0000000000047947 */ /* 0x000fea0003800000 */
.L_x_15:
[----:B--2---:R-:W-:Y:S01]  /*0e10*/  NOP ;  /* 0x0000000000007918 */ /* 0x004fe20000000000 */
.L_x_16:
[----:B------:R-:W2:Y:S01]  /*0e20*/  S2UR UR26, SR_CTAID.X ;  /* 0x00000000001a79c3 */ /* 0x000ea20000002500 */
[----:B------:R-:W-:-:S05]  /*0e30*/  CS2R.32 R86, SR_CgaSize ;  /* 0x0000000000567805 */ /* 0x000fca0000008a00 */
[----:B------:R-:W-:-:S05]  /*0e40*/  IMAD R86, R86, -0xa0, RZ ;  /* 0xffffff6056567824 */ /* 0x000fca00078e02ff */
[----:B-1----:R-:W-:-:S14]  /*0e50*/  R2UR UR5, R86 ;  /* 0x00000000560572ca */ /* 0x002fdc00000e0000 */
[----:B------:R-:W1:Y:S01]  /*0e60*/  LDCU UR5, c[0x0][UR5+0x2b0] ;  /* 0x00005600050577ac */ /* 0x000e620008000800 */
[----:B------:R-:W-:-:S05]  /*0e70*/  CS2R.32 R86, SR_CgaSize ;  /* 0x0000000000567805 */ /* 0x000fca0000008a00 */
[----:B------:R-:W-:-:S05]  /*0e80*/  IMAD R86, R86, -0xa0, RZ ;  /* 0xffffff6056567824 */ /* 0x000fca00078e02ff */
[----:B------:R-:W-:-:S14]  /*0e90*/  R2UR UR4, R86 ;  /* 0x00000000560472ca */ /* 0x000fdc00000e0000 */
[----:B------:R-:W3:Y:S01]  /*0ea0*/  LDCU UR4, c[0x0][UR4+0x2b4] ;  /* 0x00005680040477ac */ /* 0x000ee20008000800 */
[----:B------:R-:W4:Y:S01]  /*0eb0*/  S2UR UR7, SR_CTAID.Y ;  /* 0x00000000000779c3 */ /* 0x000f220000002600 */
[----:B------:R-:W-:-:S05]  /*0ec0*/  CS2R.32 R86, SR_CgaSize ;  /* 0x0000000000567805 */ /* 0x000fca0000008a00 */
[----:B------:R-:W-:-:S05]  /*0ed0*/  IMAD R86, R86, -0xa0, RZ ;  /* 0xffffff6056567824 */ /* 0x000fca00078e02ff */
[----:B------:R-:W-:-:S14]  /*0ee0*/  R2UR UR8, R86 ;  /* 0x00000000560872ca */ /* 0x000fdc00000e0000 */
[----:B------:R-:W3:Y:S01]  /*0ef0*/  LDCU UR8, c[0x0][UR8+0x2a0] ;  /* 0x00005400080877ac */ /* 0x000ee20008000800 */
[----:B------:R-:W-:-:S05]  /*0f00*/  CS2R.32 R86, SR_CgaSize ;  /* 0x0000000000567805 */ /* 0x000fca0000008a00 */
[----:B------:R-:W-:-:S05]  /*0f10*/  IMAD R86, R86, -0xa0, RZ ;  /* 0xffffff6056567824 */ /* 0x000fca00078e02ff */
[----:B------:R-:W-:-:S14]  /*0f20*/  R2UR UR9, R86 ;  /* 0x00000000560972ca */ /* 0x000fdc00000e0000 */
[----:B------:R-:W3:Y:S01]  /*0f30*/  LDCU UR9, c[0x0][UR9+0x2a4] ;  /* 0x00005480090977ac */ /* 0x000ee20008000800 */
[----:B------:R-:W3:Y:S01]  /*0f40*/  S2UR UR36, SR_CTAID.Z ;  /* 0x00000000002479c3 */ /* 0x000ee20000002700 */
[----:B------:R-:W3:Y:S01]  /*0f50*/  LDCU UR19, c[0x0][0xd24] ;  /* 0x0001a480ff1377ac */ /* 0x000ee20008000800 */
[----:B------:R-:W3:Y:S01]  /*0f60*/  LDCU UR45, c[0x0][0xd24] ;  /* 0x0001a480ff2d77ac */ /* 0x000ee20008000800 */
[----:B--2---:R-:W-:Y:S01]  /*0f70*/  I2FP.F32.U32 R2, UR26 ;  /* 0x0000001a00027c45 */ /* 0x004fe20008201000 */
[----:B------:R-:W2:Y:S04]  /*0f80*/  LDCU UR23, c[0x0][0xd30] ;  /* 0x0001a600ff1777ac */ /* 0x000ea80008000800 */
[----:B-1----:R-:W-:Y:S01]  /*0f90*/  FMUL R2, R2, UR5 ;  /* 0x0000000502027c20 */ /* 0x002fe20008400000 */
[----:B------:R-:W-:Y:S01]  /*0fa0*/  ULOP3.LUT UR42, UR26, 0x1, URZ, 0xc0, !UPT ;  /* 0x000000011a2a7892 */ /* 0x000fe2000f8ec0ff */
[----:B----4-:R-:W-:Y:S01]  /*0fb0*/  I2FP.F32.U32 R0, UR7 ;  /* 0x0000000700007c45 */ /* 0x010fe20008201000 */
[----:B------:R-:W-:-:S03]  /*0fc0*/  UMOV UR27, UR7 ;  /* 0x00000007001b7c82 */ /* 0x000fc60008000000 */
[----:B------:R-:W1:Y:S01]  /*0fd0*/  F2I.U32.TRUNC.NTZ R2, R2 ;  /* 0x0000000200027305 */ /* 0x000e62000020f000 */
[----:B---3--:R-:W-:Y:S01]  /*0fe0*/  UISETP.GE.AND UP1, UPT, UR19, 0x1, UPT ;  /* 0x000000011300788c */ /* 0x008fe2000bf26270 */
[----:B------:R-:W-:-:S06]  /*0ff0*/  FMUL R0, R0, UR4 ;  /* 0x0000000400007c20 */ /* 0x000fcc0008400000 */
[----:B------:R-:W3:Y:S01]  /*1000*/  F2I.U32.TRUNC.NTZ R0, R0 ;  /* 0x0000000000007305 */ /* 0x000ee2000020f000 */
[----:B-1----:R-:W-:Y:S02]  /*1010*/  R2UR UR4, R2 ;  /* 0x00000000020472ca */ /* 0x002fe400000e0000 */
[----:B------:R-:W-:Y:S02]  /*1020*/  PRMT R2, RZ, 0x7610, R2 ;  /* 0x00007610ff027816 */ /* 0x000fe40000000002 */
[----:B---3--:R-:W-:Y:S02]  /*1030*/  R2UR UR6, R0 ;  /* 0x00000000000672ca */ /* 0x008fe400000e0000 */
[----:B------:R-:W-:-:S07]  /*1040*/  PRMT R0, RZ, 0x7610, R0 ;  /* 0x00007610ff007816 */ /* 0x000fce0000000000 */
[----:B------:R-:W-:-:S04]  /*1050*/  UIADD3 UR5, UPT, UPT, -UR4, URZ, URZ ;  /* 0x000000ff04057290 */ /* 0x000fc8000fffe1ff */
[----:B------:R-:W-:Y:S02]  /*1060*/  UIMAD UR5, UR8, UR5, UR26 ;  /* 0x00000005080572a4 */ /* 0x000fe4000f8e021a */
[----:B------:R-:W-:-:S04]  /*1070*/  UIADD3 UR4, UPT, UPT, -UR6, URZ, URZ ;  /* 0x000000ff06047290 */ /* 0x000fc8000fffe1ff */
[----:B------:R-:W-:Y:S01]  /*1080*/  IMAD.U32 R86, RZ, RZ, UR5 ;  /* 0x00000005ff567e24 */ /* 0x000fe2000f8e00ff */
[----:B------:R-:W-:-:S06]  /*1090*/  UIMAD UR4, UR9, UR4, UR7 ;  /* 0x00000004090472a4 */ /* 0x000fcc000f8e0207 */
[----:B------:R-:W-:Y:S01]  /*10a0*/  IMAD.U32 R85, RZ, RZ, UR4 ;  /* 0x00000004ff557e24 */ /* 0x000fe2000f8e00ff */
[----:B--2---:R-:W-:Y:S06]  /*10b0*/  BRA.U UP5, `(.L_x_17) ;  /* 0x0000000105307547 */ /* 0x004fec000b800000 */
[----:B------:R-:W-:Y:S01]  /*10c0*/  R2UR UR5, R85 ;  /* 0x00000000550572ca */ /* 0x000fe200000e0000 */
[----:B------:R-:W-:Y:S01]  /*10d0*/  UMOV UR7, 0x3 ;  /* 0x0000000300077882 */ /* 0x000fe20000000000 */
[----:B------:R-:W-:-:S11]  /*10e0*/  R2UR UR4, R86 ;  /* 0x00000000560472ca */ /* 0x000fd600000e0000 */
[----:B------:R-:W-:-:S04]  /*10f0*/  UISETP.NE.AND UP0, UPT, UR5, URZ, UPT ;  /* 0x000000ff0500728c */ /* 0x000fc8000bf05270 */
[----:B------:R-:W-:Y:S02]  /*1100*/  UISETP.LT.U32.OR UP0, UPT, UR4, 0x2, !UP0 ;  /* 0x000000020400788c */ /* 0x000fe4000c701470 */
[----:B------:R-:W-:Y:S02]  /*1110*/  ULOP3.LUT UR4, UR4, 0xfffffffe, URZ, 0xc0, !UPT ;  /* 0xfffffffe04047892 */ /* 0x000fe4000f8ec0ff */
[----:B------:R-:W-:Y:S02]  /*1120*/  USEL UR6, URZ, 0x1, !UP0 ;  /* 0x00000001ff067887 */ /* 0x000fe4000c000000 */
[----:B------:R-:W-:Y:S02]  /*1130*/  USEL UR5, URZ, 0x2, !UP0 ;  /* 0x00000002ff057887 */ /* 0x000fe4000c000000 */
[----:B------:R-:W-:Y:S02]  /*1140*/  USHF.L.U32 UR4, UR7, UR4, URZ ;  /* 0x0000000407047299 */ /* 0x000fe400080006ff */
[----:B------:R-:W-:-:S04]  /*1150*/  UIADD3 UR5, UPT, UPT, UR6, UR5, URZ ;  /* 0x0000000506057290 */ /* 0x000fc8000fffe0ff */
[----:B------:R-:W-:Y:S02]  /*1160*/  IMAD.U32 R0, RZ, RZ, UR4 ;  /* 0x00000004ff007e24 */ /* 0x000fe4000f8e00ff */
[----:B------:R-:W-:Y:S02]  /*1170*/  IMAD.U32 R2, RZ, RZ, UR5 ;  /* 0x00000005ff027e24 */ /* 0x000fe4000f8e00ff */
.L_x_17:
[----:B------:R-:W-:Y:S05]  /*1180*/  BRA.U !UP1, `(.L_x_18) ;  /* 0x0000000109d07547 */ /* 0x000fea000b800000 */
[----:B------:R-:W1:Y:S01]  /*1190*/  LDCU.128 UR12, c[0x0][0xd10] ;  /* 0x0001a200ff0c77ac */ /* 0x000e620008000c00 */
[----:B------:R-:W2:Y:S01]  /*11a0*/  LDCU UR6, c[0x0][0x370] ;  /* 0x00006e00ff0677ac */ /* 0x000ea20008000800 */
[----:B------:R-:W3:Y:S01]  /*11b0*/  LDCU UR7, c[0x0][0x374] ;  /* 0x00006e80ff0777ac */ /* 0x000ee20008000800 */
[----:B------:R-:W4:Y:S01]  /*11c0*/  LDCU UR21, c[0x0][0xd0c] ;  /* 0x0001a180ff1577ac */ /* 0x000f220008000800 */
[----:B------:R-:W4:Y:S01]  /*11d0*/  LDCU UR22, c[0x0][0xd20] ;  /* 0x0001a400ff1677ac */ /* 0x000f220008000800 */
[----:B------:R-:W4:Y:S01]  /*11e0*/  LDCU.64 UR8, c[0x0][0xd28] ;  /* 0x0001a500ff0877ac */ /* 0x000f220008000a00 */
[----:B-1----:R-:W-:Y:S02]  /*11f0*/  UISETP.NE.AND UP3, UPT, UR14, 0x1, UPT ;  /* 0x000000010e00788c */ /* 0x002fe4000bf65270 */
[----:B---3--:R-:W-:Y:S02]  /*1200*/  UIMAD.WIDE.U32 UR10, UR7, UR15, URZ ;  /* 0x0000000f070a72a5 */ /* 0x008fe4000f8e00ff */
[----:B--2---:R-:W-:-:S02]  /*1210*/  UIMAD.WIDE.U32 UR16, UR6, UR12, URZ ;  /* 0x0000000c061072a5 */ /* 0x004fc4000f8e00ff */
[----:B----4-:R-:W-:Y:S02]  /*1220*/  UISETP.NE.AND UP0, UPT, UR21, 0x1, UPT ;  /* 0x000000011500788c */ /* 0x010fe4000bf05270 */
[----:B------:R-:W-:Y:S01]  /*1230*/  UIMAD.WIDE.U32 UR4, UR26, UR12, URZ ;  /* 0x0000000c1a0472a5 */ /* 0x000fe2000f8e00ff */
[----:B------:R-:W-:Y:S02]  /*1240*/  UMOV UR10, UR11 ;  /* 0x0000000b000a7c82 */ /* 0x000fe40008000000 */
[----:B------:R-:W-:Y:S01]  /*1250*/  UMOV UR16, UR17 ;  /* 0x0000001100107c82 */ /* 0x000fe20008000000 */
[----:B------:R-:W-:Y:S02]  /*1260*/  @UP3 USHF.R.U32.HI UR7, URZ, UR22, UR10 ;  /* 0x00000016ff073299 */ /* 0x000fe4000801160a */
[----:B------:R-:W-:Y:S02]  /*1270*/  UISETP.NE.AND UP1, UPT, UR19, 0x1, UPT ;  /* 0x000000011300788c */ /* 0x000fe4000bf25270 */
[----:B------:R-:W-:-:S02]  /*1280*/  USHF.R.U32.HI UR5, URZ, UR13, UR5 ;  /* 0x0000000dff057299 */ /* 0x000fc40008011605 */
[----:B------:R-:W-:Y:S02]  /*1290*/  @UP0 USHF.R.U32.HI UR6, URZ, UR13, UR16 ;  /* 0x0000000dff060299 */ /* 0x000fe40008011610 */
[----:B------:R-:W-:Y:S02]  /*12a0*/  UIMAD.WIDE.U32 UR12, UR27, UR15, URZ ;  /* 0x0000000f1b0c72a5 */ /* 0x000fe4000f8e00ff */
[----:B------:R-:W-:Y:S02]  /*12b0*/  UIMAD.WIDE.U32 UR10, UR7, UR8, URZ ;  /* 0x00000008070a72a5 */ /* 0x000fe4000f8e00ff */
[----:B------:R-:W-:Y:S02]  /*12c0*/  UIMAD.WIDE.U32 UR16, UR6, UR8, URZ ;  /* 0x00000008061072a5 */ /* 0x000fe4000f8e00ff */
[----:B------:R-:W-:Y:S01]  /*12d0*/  USEL UR5, UR26, UR5, !UP0 ;  /* 0x000000051a057287 */ /* 0x000fe2000c000000 */
[----:B------:R-:W-:Y:S02]  /*12e0*/  UMOV UR4, UR13 ;  /* 0x0000000d00047c82 */ /* 0x000fe40008000000 */
[----:B------:R-:W-:Y:S01]  /*12f0*/  UMOV UR10, UR11 ;  /* 0x0000000b000a7c82 */ /* 0x000fe20008000000 */
[----:B------:R-:W-:-:S02]  /*1300*/  USHF.R.U32.HI UR4, URZ, UR22, UR4 ;  /* 0x00000016ff047299 */ /* 0x000fc40008011604 */
[----:B------:R-:W-:Y:S01]  /*1310*/  @UP1 USHF.R.U32.HI UR7, URZ, UR9, UR10 ;  /* 0x00000009ff071299 */ /* 0x000fe2000801160a */
[----:B------:R-:W-:Y:S01]  /*1320*/  UMOV UR16, UR17 ;  /* 0x0000001100107c82 */ /* 0x000fe20008000000 */
[----:B------:R-:W-:Y:S02]  /*1330*/  USEL UR4, UR27, UR4, !UP3 ;  /* 0x000000041b047287 */ /* 0x000fe4000d800000 */
[----:B------:R-:W-:Y:S02]  /*1340*/  @UP1 USHF.R.U32.HI UR6, URZ, UR9, UR16 ;  /* 0x00000009ff061299 */ /* 0x000fe40008011610 */
[----:B------:R-:W-:Y:S02]  /*1350*/  UIMAD UR7, UR7, UR19, URZ ;  /* 0x00000013070772a4 */ /* 0x000fe4000f8e02ff */
[----:B------:R-:W-:Y:S02]  /*1360*/  UIMAD UR12, UR6, UR19, URZ ;  /* 0x00000013060c72a4 */ /* 0x000fe4000f8e02ff */
[----:B------:R-:W-:-:S02]  /*1370*/  UISETP.GE.AND UP0, UPT, UR4, UR7, UPT ;  /* 0x000000070400728c */ /* 0x000fc4000bf06270 */
[----:B------:R-:W-:Y:S02]  /*1380*/  UIMAD.WIDE.U32 UR10, UR4, UR8, URZ ;  /* 0x00000008040a72a5 */ /* 0x000fe4000f8e00ff */
[----:B------:R-:W-:Y:S02]  /*1390*/  UISETP.GE.OR UP0, UPT, UR5, UR12, UP0 ;  /* 0x0000000c0500728c */ /* 0x000fe40008706670 */
[----:B------:R-:W-:Y:S02]  /*13a0*/  UIMAD.WIDE.U32 UR12, UR5, UR8, URZ ;  /* 0x00000008050c72a5 */ /* 0x000fe4000f8e00ff */
[----:B------:R-:W-:Y:S01]  /*13b0*/  UIADD3 UR10, UPT, UPT, -UR4, URZ, URZ ;  /* 0x000000ff040a7290 */ /* 0x000fe2000fffe1ff */
[----:B------:R-:W-:Y:S01]  /*13c0*/  UMOV UR8, UR11 ;  /* 0x0000000b00087c82 */ /* 0x000fe20008000000 */
[----:B------:R-:W-:Y:S02]  /*13d0*/  UIADD3 UR11, UPT, UPT, -UR5, URZ, URZ ;  /* 0x000000ff050b7290 */ /* 0x000fe4000fffe1ff */
[----:B------:R-:W-:-:S03]  /*13e0*/  USHF.R.U32.HI UR8, URZ, UR9, UR8 ;  /* 0x00000009ff087299 */ /* 0x000fc60008011608 */
[----:B------:R-:W-:Y:S01]  /*13f0*/  @!UP0 UMOV UR7, UR13 ;  /* 0x0000000d00078c82 */ /* 0x000fe20008000000 */
[----:B------:R-:W-:Y:S02]  /*1400*/  UIMAD UR27, UR14, UR10, UR27 ;  /* 0x0000000a0e1b72a4 */ /* 0x000fe4000f8e021b */
[----:B------:R-:W-:Y:S02]  /*1410*/  USEL UR8, UR4, UR8, !UP1 ;  /* 0x0000000804087287 */ /* 0x000fe4000c800000 */
[----:B------:R-:W-:Y:S02]  /*1420*/  @!UP0 USHF.R.U32.HI UR7, URZ, UR9, UR7 ;  /* 0x00000009ff078299 */ /* 0x000fe40008011607 */
[----:B------:R-:W-:Y:S02]  /*1430*/  UIADD3 UR9, UPT, UPT, -UR8, URZ, URZ ;  /* 0x000000ff08097290 */ /* 0x000fe4000fffe1ff */
[----:B------:R-:W-:Y:S02]  /*1440*/  @!UP0 USEL UR7, UR5, UR7, !UP1 ;  /* 0x0000000705078287 */ /* 0x000fe4000c800000 */
[----:B------:R-:W-:-:S02]  /*1450*/  UIMAD UR9, UR19, UR9, UR4 ;  /* 0x00000009130972a4 */ /* 0x000fc4000f8e0204 */
[----:B------:R-:W-:Y:S02]  /*1460*/  @!UP0 UIADD3 UR8, UPT, UPT, UR8, -UR7, URZ ;  /* 0x8000000708088290 */ /* 0x000fe4000fffe0ff */
[----:B------:R-:W-:Y:S02]  /*1470*/  @!UP0 UIMAD UR6, UR9, UR6, UR7 ;  /* 0x00000006090682a4 */ /* 0x000fe4000f8e0207 */
[----:B------:R-:W-:Y:S02]  /*1480*/  @!UP0 UIMAD UR4, UR8, UR19, UR5 ;  /* 0x00000013080482a4 */ /* 0x000fe4000f8e0205 */
[----:B------:R-:W-:Y:S02]  /*1490*/  UIMAD UR26, UR21, UR11, UR26 ;  /* 0x0000000b151a72a4 */ /* 0x000fe4000f8e021a */
[----:B------:R-:W-:Y:S01]  /*14a0*/  UIMAD UR27, UR4, UR14, UR27 ;  /* 0x0000000e041b72a4 */ /* 0x000fe2000f8e021b */
[----:B------:R-:W-:Y:S02]  /*14b0*/  @!UP0 UMOV UR5, UR6 ;  /* 0x0000000600058c82 */ /* 0x000fe40008000000 */
[----:B------:R-:W-:-:S12]  /*14c0*/  UIMAD UR26, UR5, UR21, UR26 ;  /* 0x00000015051a72a4 */ /* 0x000fd8000f8e021a */
.L_x_18:
[----:B------:R-:W-:Y:S02]  /*14d0*/  UISETP.NE.AND UP1, UPT, UR23, 0x1, UPT ;  /* 0x000000011700788c */ /* 0x000fe4000bf25270 */
[----:B------:R-:W-:-:S07]  /*14e0*/  UISETP.NE.AND UP0, UPT, UR18, 0x2, UPT ;  /* 0x000000021200788c */ /* 0x000fce000bf05270 */
[----:B------:R-:W-:Y:S05]  /*14f0*/  BRA.U UP1, `(.L_x_19) ;  /* 0x0000000101407547 */ /* 0x000fea000b800000 */
[----:B------:R-:W1:Y:S01]  /*1500*/  LDCU.128 UR8, c[0x0][0xd10] ;  /* 0x0001a200ff0877ac */ /* 0x000e620008000c00 */
[----:B------:R-:W2:Y:S01]  /*1510*/  LDCU UR12, c[0x0][0xd0c] ;  /* 0x0001a180ff0c77ac */ /* 0x000ea20008000800 */
[----:B------:R-:W3:Y:S01]  /*1520*/  LDCU UR13, c[0x0][0xd20] ;  /* 0x0001a400ff0d77ac */ /* 0x000ee20008000800 */
[----:B-1----:R-:W-:Y:S02]  /*1530*/  UIMAD.WIDE.U32 UR4, UR26, UR8, URZ ;  /* 0x000000081a0472a5 */ /* 0x002fe4000f8e00ff */
[----:B------:R-:W-:Y:S02]  /*1540*/  UIMAD.WIDE.U32 UR6, UR27, UR11, URZ ;  /* 0x0000000b1b0672a5 */ /* 0x000fe4000f8e00ff */
[----:B--2---:R-:W-:Y:S02]  /*1550*/  UISETP.NE.AND UP1, UPT, UR12, 0x1, UPT ;  /* 0x000000010c00788c */ /* 0x004fe4000bf25270 */
[----:B------:R-:W-:-:S03]  /*1560*/  USHF.R.U32.HI UR5, URZ, UR9, UR5 ;  /* 0x00000009ff057299 */ /* 0x000fc60008011605 */
[----:B------:R-:W-:Y:S01]  /*1570*/  UMOV UR4, UR7 ;  /* 0x0000000700047c82 */ /* 0x000fe20008000000 */
[----:B------:R-:W-:Y:S02]  /*1580*/  USEL UR5, UR26, UR5, !UP1 ;  /* 0x000000051a057287 */ /* 0x000fe4000c800000 */
[----:B------:R-:W-:Y:S02]  /*1590*/  UISETP.NE.AND UP1, UPT, UR10, 0x1, UPT ;  /* 0x000000010a00788c */ /* 0x000fe4000bf25270 */
[----:B---3--:R-:W-:-:S04]  /*15a0*/  USHF.R.U32.HI UR4, URZ, UR13, UR4 ;  /* 0x0000000dff047299 */ /* 0x008fc80008011604 */
[----:B------:R-:W-:-:S04]  /*15b0*/  USEL UR4, UR27, UR4, !UP1 ;  /* 0x000000041b047287 */ /* 0x000fc8000c800000 */
[----:B------:R-:W-:Y:S02]  /*15c0*/  UIADD3 UR6, UPT, UPT, UR5, -UR4, URZ ;  /* 0x8000000405067290 */ /* 0x000fe4000fffe0ff */
[----:B------:R-:W-:Y:S02]  /*15d0*/  UIADD3 UR4, UPT, UPT, -UR5, UR4, URZ ;  /* 0x0000000405047290 */ /* 0x000fe4000fffe1ff */
[----:B------:R-:W-:Y:S02]  /*15e0*/  UIMAD UR27, UR6, UR10, UR27 ;  /* 0x0000000a061b72a4 */ /* 0x000fe4000f8e021b */
[----:B------:R-:W-:-:S12]  /*15f0*/  UIMAD UR26, UR4, UR12, UR26 ;  /* 0x0000000c041a72a4 */ /* 0x000fd8000f8e021a */
.L_x_19:
[----:B------:R-:W-:Y:S05]  /*1600*/  BRA.U !UP6, `(.L_x_20) ;  /* 0x000000010e0c7547 */ /* 0x000fea000b800000 */
[----:B------:R-:W-:Y:S01]  /*1610*/  UCGABAR_WAIT ;  /* 0x0000000000007dc7 */ /* 0x000fe20008000000 */
[----:B------:R-:W-:Y:S01]  /*1620*/  CCTL.IVALL ;  /* 0x00000000ff00798f */ /* 0x000fe20002000000 */
[----:B------:R-:W-:Y:S05]  /*1630*/  BRA `(.L_x_21) ;  /* 0x0000000000047947 */ /* 0x000fea0003800000 */
.L_x_20:
[----:B------:R-:W-:Y:S06]  /*1640*/  BAR.SYNC.DEFER_BLOCKING 0x0 ;  /* 0x0000000000007b1d */ /* 0x000fec0000010000 */
.L_x_21:
[----:B------:R-:W1:Y:S02]  /*1650*/  LDCU UR5, c[0x0][0x38c] ;  /* 0x00007180ff0577ac */ /* 0x000e640008000800 */
[----:B-1----:R-:W-:-:S04]  /*1660*/  UIADD3 UR5, UPT, UPT, UR5, 0x3f, URZ ;  /* 0x0000003f05057890 */ /* 0x002fc8000fffe0ff */
[----:B------:R-:W-:-:S04]  /*1670*/  USHF.R.S32.HI UR4, URZ, 0x1f, UR5 ;  /* 0x0000001fff047899 */ /* 0x000fc80008011405 */
[----:B------:R-:W-:-:S04]  /*1680*/  ULEA.HI UR4, UR4, UR5, URZ, 0x6 ;  /* 0x0000000504047291 */ /* 0x000fc8000f8f30ff */
[----:B------:R-:W-:Y:S01]  /*1690*/  USHF.R.S32.HI UR35, URZ, 0x6, UR4 ;  /* 0x00000006ff237899 */ /* 0x000fe20008011404 */
[----:B------:R-:W-:Y:S11]  /*16a0*/  BRA.U UP0, `(.L_x_22) ;  /* 0x0000001100347547 */ /* 0x000ff6000b800000 */
[----:B------:R-:W1:Y:S01]  /*16b0*/  S2UR UR44, SR_CgaCtaId ;  /* 0x00000000002c79c3 */ /* 0x000e620000008800 */
[----:B------:R-:W-:Y:S01]  /*16c0*/  UISETP.NE.OR UP1, UPT, UR20, URZ, !UPT ;  /* 0x000000ff1400728c */ /* 0x000fe2000ff25670 */
[----:B------:R-:W-:Y:S01]  /*16d0*/  PLOP3.LUT P1, PT, PT, PT, UP4, 0x80, 0x8 ;  /* 0x000000000008781c */ /* 0x000fe20003f2f048 */
[----:B------:R-:W-:Y:S01]  /*16e0*/  UISETP.LT.AND UP0, UPT, UR35, 0x1, UPT ;  /* 0x000000012300788c */ /* 0x000fe2000bf01270 */
[----:B------:R-:W-:Y:S01]  /*16f0*/  IMAD.MOV.U32 R12, RZ, RZ, 0x1 ;  /* 0x00000001ff0c7424 */ /* 0x000fe200078e00ff */
[----:B------:R-:W-:Y:S02]  /*1700*/  CS2R R10, SRZ ;  /* 0x00000000000a7805 */ /* 0x000fe4000001ff00 */
[----:B------:R-:W-:Y:S01]  /*1710*/  PLOP3.LUT P1, PT, P1, PT, PT, 0x8, 0x80 ;  /* 0x000000000080781c */ /* 0x000fe20000f2e170 */
[----:B------:R-:W-:Y:S01]  /*1720*/  IMAD.MOV.U32 R9, RZ, RZ, RZ ;  /* 0x000000ffff097224 */ /* 0x000fe200078e00ff */
[----:B------:R-:W-:Y:S01]  /*1730*/  PLOP3.LUT P2, PT, P2, PT, UP1, 0xae, 0xea ;  /* 0x0000000000ea781c */ /* 0x000fe2000174f51e */
[----:B------:R-:W-:Y:S01]  /*1740*/  IMAD.MOV.U32 R8, RZ, RZ, 0x1 ;  /* 0x00000001ff087424 */ /* 0x000fe200078e00ff */
[----:B------:R-:W2:Y:S01]  /*1750*/  LDCU UR38, c[0x0][0x370] ;  /* 0x00006e00ff2677ac */ /* 0x000ea20008000800 */
[----:B------:R-:W-:Y:S01]  /*1760*/  USHF.L.U32 UR39, UR42, 0x7, URZ ;  /* 0x000000072a277899 */ /* 0x000fe200080006ff */
[----:B------:R-:W3:Y:S01]  /*1770*/  LDCU.64 UR40, c[0x0][0x348] ;  /* 0x00006900ff2877ac */ /* 0x000ee20008000a00 */
[----:B------:R-:W4:Y:S01]  /*1780*/  LDCU UR37, c[0x0][0x374] ;  /* 0x00006e80ff2577ac */ /* 0x000f220008000800 */
[----:B------:R-:W-:-:S02]  /*1790*/  UISETP.GE.AND UP4, UPT, UR45, 0x1, UPT ;  /* 0x000000012d00788c */ /* 0x000fc4000bf86270 */
[----:B------:R-:W-:Y:S02]  /*17a0*/  UISETP.NE.AND UP3, UPT, UR45, 0x1, UPT ;  /* 0x000000012d00788c */ /* 0x000fe4000bf65270 */
[----:B------:R-:W-:Y:S01]  /*17b0*/  USEL UR21, UR35, 0x1, !UP0 ;  /* 0x0000000123157887 */ /* 0x000fe2000c000000 */
[----:B------:R-:W-:Y:S01]  /*17c0*/  UMOV UR14, URZ ;  /* 0x000000ff000e7c82 */ /* 0x000fe20008000000 */
[----:B------:R-:W-:-:S10]  /*17d0*/  UMOV UR43, 0x400 ;  /* 0x00000400002b7882 */ /* 0x000fd40000000000 */
.L_x_33:
[----:B------:R-:W-:-:S03]  /*17e0*/  UISETP.NE.AND UP0, UPT, UR54, URZ, UPT ;  /* 0x000000ff3600728c */ /* 0x000fc6000bf05270 */
[----:B-1----:R-:W-:Y:S02]  /*17f0*/  UMOV UR54, UR44 ;  /* 0x0000002c00367c82 */ /* 0x002fe40008000000 */
[----:B------:R-:W-:-:S04]  /*1800*/  ULEA UR6, UR54, UR43, 0x18 ;  /* 0x0000002b36067291 */ /* 0x000fc8000f8ec0ff */
[----:B------:R-:W-:Y:S08]  /*1810*/  BRA.U UP0, `(.L_x_23) ;  /* 0x0000000100347547 */ /* 0x000ff0000b800000 */
[----:B------:R-:W1:Y:S01]  /*1820*/  S2R R0, SR_CgaCtaId ;  /* 0x0000000000007919 */ /* 0x000e620000008800 */
[----:B------:R-:W-:Y:S02]  /*1830*/  MOV R3, 0x400 ;  /* 0x0000040000037802 */ /* 0x000fe40000000f00 */
[----:B------:R-:W-:Y:S02]  /*1840*/  SHF.L.U32 R2, R8, 0x1f, RZ ;  /* 0x0000001f08027819 */ /* 0x000fe400000006ff */
[----:B-1----:R-:W-:-:S05]  /*1850*/  LEA R0, R0, R3, 0x18 ;  /* 0x0000000300007211 */ /* 0x002fca00078ec0ff */
[----:B------:R-:W-:-:S04]  /*1860*/  IMAD R3, R9, 0x8, R0 ;  /* 0x0000000809037824 */ /* 0x000fc800078e0200 */
[----:B------:R-:W1:Y:S02]  /*1870*/  SYNCS.PHASECHK.TRANS64.TRYWAIT P0, [R3+URZ+0xf0], R2 ;  /* 0x0000f002030075a7 */ /* 0x000e6400080011ff */
[----:B-1----:R-:W-:Y:S05]  /*1880*/  @!P0 BRA `(.L_x_24) ;  /* 0x000000cc00d48947 */ /* 0x002fea0003800000 */
.L_x_173:
[----:B------:R-:W-:Y:S01]  /*1890*/  VIADD R9, R9, 0x1 ;  /* 0x0000000109097836 */ /* 0x000fe20000000000 */
[----:B------:R1:W-:Y:S04]  /*18a0*/  SYNCS.ARRIVE.TRANS64.A1T0 RZ, [R3+URZ+0xe0], RZ ;  /* 0x0000e0ff03ff79a7 */ /* 0x0003e800081000ff */
[----:B------:R-:W-:-:S04]  /*18b0*/  ISETP.NE.AND P0, PT, R9, 0x2, PT ;  /* 0x000000020900780c */ /* 0x000fc80003f05270 */
[----:B------:R-:W-:Y:S02]  /*18c0*/  SEL R9, R9, RZ, P0 ;  /* 0x000000ff09097207 */ /* 0x000fe40000000000 */
[----:B-1----:R-:W-:-:S04]  /*18d0*/  SEL R3, RZ, 0x1, P0 ;  /* 0x00000001ff037807 */ /* 0x002fc80000000000 */
[----:B------:R-:W-:-:S07]  /*18e0*/  LOP3.LUT R8, R8, R3, RZ, 0x3c, !PT ;  /* 0x0000000308087212 */ /* 0x000fce00078e3cff */
.L_x_23:
[----:B------:R-:W1:Y:S01]  /*18f0*/  LDCU UR5, c[0x0][0x38c] ;  /* 0x00007180ff0577ac */ /* 0x000e620008000800 */
[----:B------:R-:W-:Y:S01]  /*1900*/  SHF.L.U32 R0, R12, 0x1f, RZ ;  /* 0x0000001f0c007819 */ /* 0x000fe200000006ff */
[----:B------:R-:W-:-:S09]  /*1910*/  ULEA UR4, UR14, UR6, 0x3 ;  /* 0x000000060e047291 */ /* 0x000fd2000f8e18ff */
[----:B------:R2:W2:Y:S01]  /*1920*/  SYNCS.PHASECHK.TRANS64.TRYWAIT P0, [UR4+0x30], R0 ;  /* 0x00003000ff0075a7 */ /* 0x0004a20008001104 */
[----:B------:R-:W-:Y:S02]  /*1930*/  ULEA.HI UR4, UR26, UR26, URZ, 0x1 ;  /* 0x0000001a1a047291 */ /* 0x000fe4000f8f08ff */
[----:B-1----:R-:W-:-:S09]  /*1940*/  UISETP.GE.AND UP0, UPT, UR5, 0x1, UPT ;  /* 0x000000010500788c */ /* 0x002fd2000bf06270 */
[----:B------:R-:W-:Y:S05]  /*1950*/  BRA.U !UP0, `(.L_x_25) ;  /* 0x0000000108ec7547 */ /* 0x000fea000b800000 */
[----:B------:R-:W-:Y:S02]  /*1960*/  USHF.R.S32.HI UR4, URZ, 0x1, UR4 ;  /* 0x00000001ff047899 */ /* 0x000fe40008011404 */
[----:B---3--:R-:W-:Y:S02]  /*1970*/  UIADD3 UR26, UP2, UPT, UR40, 0x80, URZ ;  /* 0x00000080281a7890 */ /* 0x008fe4000ff5e0ff */
[----:B------:R-:W-:Y:S02]  /*1980*/  UIADD3 UR24, UP1, UPT, UR40, 0x280, URZ ;  /* 0x0000028028187890 */ /* 0x000fe4000ff3e0ff */
[----:B------:R-:W-:Y:S02]  /*1990*/  UIADD3 UR22, UP0, UPT, UR40, 0x180, URZ ;  /* 0x0000018028167890 */ /* 0x000fe4000ff1e0ff */
[----:B------:R-:W-:Y:S02]  /*19a0*/  ULEA UR19, UR27, UR39, 0x8 ;  /* 0x000000271b137291 */ /* 0x000fe4000f8e40ff */
[----:B------:R-:W-:-:S02]  /*19b0*/  ULEA UR11, UR4, UR42, 0x1 ;  /* 0x0000002a040b7291 */ /* 0x000fc4000f8e08ff */
[----:B------:R-:W-:Y:S02]  /*19c0*/  ULEA UR35, UR4, UR39, 0x8 ;  /* 0x0000002704237291 */ /* 0x000fe4000f8e40ff */
[----:B------:R-:W-:Y:S02]  /*19d0*/  UIADD3.X UR27, UPT, UPT, URZ, UR41, URZ, UP2, !UPT ;  /* 0x00000029ff1b7290 */ /* 0x000fe400097fe4ff */
[----:B------:R-:W-:Y:S02]  /*19e0*/  UIADD3.X UR25, UPT, UPT, URZ, UR41, URZ, UP1, !UPT ;  /* 0x00000029ff197290 */ /* 0x000fe40008ffe4ff */
[----:B------:R-:W-:Y:S01]  /*19f0*/  UIADD3.X UR23, UPT, UPT, URZ, UR41, URZ, UP0, !UPT ;  /* 0x00000029ff177290 */ /* 0x000fe200087fe4ff */
[----:B------:R-:W-:Y:S01]  /*1a00*/  UMOV UR5, URZ ;  /* 0x000000ff00057c82 */ /* 0x000fe20008000000 */
[----:B------:R-:W-:Y:S01]  /*1a10*/  UMOV UR4, UR14 ;  /* 0x0000000e00047c82 */ /* 0x000fe20008000000 */
[----:B------:R-:W-:Y:S01]  /*1a20*/  UMOV UR12, URZ ;  /* 0x000000ff000c7c82 */ /* 0x000fe20008000000 */
[----:B------:R-:W-:-:S08]  /*1a30*/  UMOV UR10, URZ ;  /* 0x000000ff000a7c82 */ /* 0x000fd00008000000 */
.L_x_29:
[----:B------:R-:W-:Y:S01]  /*1a40*/  ULEA UR9, UR4, UR6, 0x3 ;  /* 0x0000000604097291 */ /* 0x000fe2000f8e18ff */
[----:B-12---:R-:W-:Y:S11]  /*1a50*/  @P0 BRA `(.L_x_26) ;  /* 0x00000000000c0947 */ /* 0x006ff60003800000 */
[----:B------:R-:W-:-:S04]  /*1a60*/  SHF.L.U32 R3, R12, 0x1f, RZ ;  /* 0x0000001f0c037819 */ /* 0x000fc800000006ff */
[----:B------:R-:W1:Y:S02]  /*1a70*/  SYNCS.PHASECHK.TRANS64.TRYWAIT P0, [UR9+0x30], R3 ;  /* 0x00003003ff0075a7 */ /* 0x000e640008001109 */
[----:B-1----:R-:W-:Y:S05]  /*1a80*/  @!P0 BRA `(.L_x_27) ;  /* 0x000000cc00688947 */ /* 0x002fea0003800000 */
.L_x_26:
[----:B------:R-:W-:Y:S01]  /*1a90*/  UIADD3 UR7, UPT, UPT, UR4, 0x1, URZ ;  /* 0x0000000104077890 */ /* 0x000fe2000fffe0ff */
[----:B------:R-:W-:Y:S01]  /*1aa0*/  @!P2 IMAD.MOV.U32 R2, RZ, RZ, 0xd000 ;  /* 0x0000d000ff02a424 */ /* 0x000fe200078e00ff */
[----:B------:R-:W-:Y:S02]  /*1ab0*/  ULOP3.LUT UR8, UR5, 0x1, URZ, 0xc0, !UPT ;  /* 0x0000000105087892 */ /* 0x000fe4000f8ec0ff */
[----:B------:R-:W-:Y:S02]  /*1ac0*/  UISETP.NE.AND UP0, UPT, UR7, 0x6, UPT ;  /* 0x000000060700788c */ /* 0x000fe4000bf05270 */
[----:B------:R-:W-:Y:S02]  /*1ad0*/  ULEA UR32, UR4, UR6, 0xd ;  /* 0x0000000604207291 */ /* 0x000fe4000f8e68ff */
[----:B------:R-:W-:Y:S01]  /*1ae0*/  USEL UR13, URZ, 0x1, UP0 ;  /* 0x00000001ff0d7887 */ /* 0x000fe20008000000 */
[----:B------:R-:W-:Y:S01]  /*1af0*/  @!P2 ISETP.NE.AND P0, PT, RZ, UR8, PT ;  /* 0x00000008ff00ac0c */ /* 0x000fe2000bf05270 */
[----:B------:R-:W-:-:S02]  /*1b00*/  USEL UR14, UR7, URZ, UP0 ;  /* 0x000000ff070e7287 */ /* 0x000fc40008000000 */
[----:B------:R-:W-:Y:S01]  /*1b10*/  ULEA UR16, UR4, UR6, 0xe ;  /* 0x0000000604107291 */ /* 0x000fe2000f8e70ff */
[----:B------:R-:W-:Y:S01]  /*1b20*/  @!P2 SEL R2, R2, 0xc000, !P0 ;  /* 0x0000c0000202a807 */ /* 0x000fe20004000000 */
[----:B------:R-:W-:Y:S01]  /*1b30*/  ULEA UR7, UR14, UR6, 0x3 ;  /* 0x000000060e077291 */ /* 0x000fe2000f8e18ff */
[----:B------:R-:W-:Y:S01]  /*1b40*/  LOP3.LUT R12, R12, UR13, RZ, 0x3c, !PT ;  /* 0x0000000d0c0c7c12 */ /* 0x000fe2000f8e3cff */
[----:B------:R-:W-:Y:S01]  /*1b50*/  USHF.L.U32 UR34, UR5, 0x5, URZ ;  /* 0x0000000505227899 */ /* 0x000fe200080006ff */
[----:B------:R2:W-:Y:S01]  /*1b60*/  @!P2 SYNCS.ARRIVE.TRANS64 RZ, [UR9], R2 ;  /* 0x00000002ffffa9a7 */ /* 0x0005e20008000009 */
[----:B------:R-:W-:Y:S01]  /*1b70*/  ULOP3.LUT UR33, UR9, 0xfefffff8, URZ, 0xc0, !UPT ;  /* 0xfefffff809217892 */ /* 0x000fe2000f8ec0ff */
[----:B-1----:R-:W-:Y:S01]  /*1b80*/  SHF.L.U32 R0, R12, 0x1f, RZ ;  /* 0x0000001f0c007819 */ /* 0x002fe200000006ff */
[----:B------:R-:W-:Y:S02]  /*1b90*/  UIADD3 UR32, UPT, UPT, UR32, 0x10400, URZ ;  /* 0x0001040020207890 */ /* 0x000fe4000fffe0ff */
[----:B------:R-:W-:-:S02]  /*1ba0*/  USHF.L.U32 UR18, UR5, 0x6, URZ ;  /* 0x0000000605127899 */ /* 0x000fc400080006ff */
[----:B------:R-:W-:Y:S01]  /*1bb0*/  UIADD3 UR16, UPT, UPT, UR16, 0x1c400, URZ ;  /* 0x0001c40010107890 */ /* 0x000fe2000fffe0ff */
[----:B------:R-:W-:Y:S01]  /*1bc0*/  UMOV UR28, 0x0 ;  /* 0x00000000001c7882 */ /* 0x000fe20000000000 */
[----:B------:R-:W-:Y:S01]  /*1bd0*/  UMOV UR29, 0x10000000 ;  /* 0x10000000001d7882 */ /* 0x000fe20000000000 */
[----:B------:R-:W-:Y:S01]  /*1be0*/  UMOV UR20, UR36 ;  /* 0x0000002400147c82 */ /* 0x000fe20008000000 */
[----:B------:R-:W-:Y:S01]  /*1bf0*/  UMOV UR17, UR33 ;  /* 0x0000002100117c82 */ /* 0x000fe20008000000 */
[----:B------:R-:W-:Y:S01]  /*1c00*/  UISETP.NE.AND UP0, UPT, UR8, URZ, UPT ;  /* 0x000000ff0800728c */ /* 0x000fe2000bf05270 */
[----:B------:R2:W1:Y:S01]  /*1c10*/  SYNCS.PHASECHK.TRANS64.TRYWAIT P0, [UR7+0x30], R0 ;  /* 0x00003000ff0075a7 */ /* 0x0004620008001107 */
[----:B------:R2:W-:Y:S02]  /*1c20*/  UTMALDG.3D.2CTA [UR32], [UR26], desc[UR28] ;  /* 0x00001c201a0075b4 */ /* 0x0005e40008211000 */
[----:B------:R2:W-:Y:S05]  /*1c30*/  UTMALDG.3D.2CTA [UR16], [UR24], desc[UR28] ;  /* 0x00001c10180075b4 */ /* 0x0005ea0008211000 */
[----:B------:R-:W-:Y:S05]  /*1c40*/  BRA.U UP0, `(.L_x_28) ;  /* 0x0000000100207547 */ /* 0x000fea000b800000 */
[----:B------:R-:W-:Y:S02]  /*1c50*/  ULEA UR8, UR4, UR6, 0xb ;  /* 0x0000000604087291 */ /* 0x000fe4000f8e58ff */
[----:B------:R-:W-:Y:S02]  /*1c60*/  ULOP3.LUT UR9, UR9, 0xfefffff8, URZ, 0xc0, !UPT ;  /* 0xfefffff809097892 */ /* 0x000fe4000f8ec0ff */
[----:B------:R-:W-:Y:S01]  /*1c70*/  UIADD3 UR8, UPT, UPT, UR8, 0x34400, URZ ;  /* 0x0003440008087890 */ /* 0x000fe2000fffe0ff */
[----:B--2---:R-:W-:Y:S01]  /*1c80*/  UMOV UR16, 0x0 ;  /* 0x0000000000107882 */ /* 0x004fe20000000000 */
[----:B------:R-:W-:Y:S01]  /*1c90*/  UMOV UR17, 0x10000000 ;  /* 0x1000000000117882 */ /* 0x000fe20000000000 */
[----:B------:R-:W-:-:S06]  /*1ca0*/  UMOV UR13, UR36 ;  /* 0x00000024000d7c82 */ /* 0x000fcc0008000000 */
[----:B------:R2:W-:Y:S02]  /*1cb0*/  UTMALDG.4D.2CTA [UR8], [UR22], desc[UR16] ;  /* 0x00001008160075b4 */ /* 0x0005e40008219000 */
[----:B--2---:R-:W-:-:S12]  /*1cc0*/  UIADD3 UR12, UPT, UPT, UR12, 0x1, URZ ;  /* 0x000000010c0c7890 */ /* 0x004fd8000fffe0ff */
.L_x_28:
[----:B------:R-:W-:Y:S01]  /*1cd0*/  UIADD3 UR5, UPT, UPT, UR5, 0x1, URZ ;  /* 0x0000000105057890 */ /* 0x000fe2000fffe0ff */
[----:B------:R-:W-:-:S03]  /*1ce0*/  UMOV UR4, UR14 ;  /* 0x0000000e00047c82 */ /* 0x000fc60008000000 */
[----:B------:R-:W-:-:S09]  /*1cf0*/  UISETP.NE.AND UP0, UPT, UR5, UR21, UPT ;  /* 0x000000150500728c */ /* 0x000fd2000bf05270 */
[----:B------:R-:W-:Y:S05]  /*1d00*/  BRA.U UP0, `(.L_x_29) ;  /* 0xfffffffd004c7547 */ /* 0x000fea000b83ffff */
.L_x_25:
[----:B------:R-:W-:Y:S01]  /*1d10*/  LEA R3, R11, UR6, 0x3 ;  /* 0x000000060b037c11 */ /* 0x000fe2000f8e18ff */
[----:B------:R-:W-:Y:S01]  /*1d20*/  @!P1 SYNCS.ARRIVE.TRANS64.A1T0 RZ, [UR6+0xa8], RZ ;  /* 0x0000a8ffffff99a7 */ /* 0x000fe20008100006 */
[----:B--2---:R-:W-:Y:S01]  /*1d30*/  SHF.L.U32 R0, R10, 0x1f, RZ ;  /* 0x0000001f0a007819 */ /* 0x004fe200000006ff */
[----:B------:R-:W-:-:S03]  /*1d40*/  NOP ;  /* 0x0000000000007918 */ /* 0x000fc60000000000 */
[----:B-1----:R-:W1:Y:S01]  /*1d50*/  SYNCS.PHASECHK.TRANS64.TRYWAIT P0, [R3+URZ+0xb0], R0 ;  /* 0x0000b000030075a7 */ /* 0x002e6200080011ff */
[----:B------:R-:W-:Y:S01]  /*1d60*/  LEA R5, R11, UR6, 0x4 ;  /* 0x000000060b057c11 */ /* 0x000fe2000f8e20ff */
[----:B-1----:R-:W-:Y:S06]  /*1d70*/  @!P0 BRA `(.L_x_30) ;  /* 0x000000c800c48947 */ /* 0x002fec0003800000 */
.L_x_175:
[----:B------:R-:W2:Y:S01]  /*1d80*/  LDS.128 R4, [R5+0x110] ;  /* 0x0001100005047984 */ /* 0x000ea20000000c00 */
[----:B------:R-:W-:Y:S01]  /*1d90*/  @!PT LDS RZ, [RZ] ;  /* 0x00000000fffff984 */ /* 0x000fe20000000800 */
[----:B------:R-:W-:Y:S01]  /*1da0*/  @!PT LDS RZ, [RZ] ;  /* 0x00000000fffff984 */ /* 0x000fe20000000800 */
[----:B------:R-:W-:Y:S01]  /*1db0*/  @!PT LDS RZ, [RZ] ;  /* 0x00000000fffff984 */ /* 0x000fe20000000800 */
[----:B------:R-:W-:Y:S01]  /*1dc0*/  @!PT LDS RZ, [RZ] ;  /* 0x00000000fffff984 */ /* 0x000fe20000000800 */
[----:B------:R1:W-:Y:S06]  /*1dd0*/  MEMBAR.ALL.CTA ;  /* 0x0000000000007992 */ /* 0x0003ec0000008000 */
[----:B-1----:R-:W1:Y:S01]  /*1de0*/  FENCE.VIEW.ASYNC.S ;  /* 0x00000000000073c6 */ /* 0x002e620000000000 */
[----:B--2---:R-:W-:-:S13]  /*1df0*/  LOP3.LUT P0, RZ, R6, 0x1, RZ, 0xc0, !PT ;  /* 0x0000000106ff7812 */ /* 0x004fda000780c0ff */
[----:B-1----:R-:W-:Y:S01]  /*1e00*/  VOTEU.ANY UP1, P0 ;  /* 0x0000000000ff7886 */ /* 0x002fe20000020100 */
[----:B------:R-:W-:-:S13]  /*1e10*/  PLOP3.LUT P0, PT, PT, PT, UP1, 0x80, 0x8 ;  /* 0x000000000008781c */ /* 0x000fda0003f0f018 */
[----:B------:R-:W-:Y:S02]  /*1e20*/  @P0 LOP3.LUT R0, R5, 0xffff, RZ, 0xc0, !PT ;  /* 0x0000ffff05000812 */ /* 0x000fe400078ec0ff */
[----:B------:R-:W-:Y:S02]  /*1e30*/  @P0 MOV R2, R4 ;  /* 0x0000000400020202 */ /* 0x000fe40000000f00 */
[----:B------:R-:W-:Y:S01]  /*1e40*/  @P0 R2UR UR5, R0 ;  /* 0x00000000000502ca */ /* 0x000fe200000e0000 */
[----:B------:R-:W-:Y:S01]  /*1e50*/  VIADD R0, R3, 0xc0 ;  /* 0x000000c003007836 */ /* 0x000fe20000000000 */
[----:B------:R-:W-:Y:S02]  /*1e60*/  @P0 SHF.R.U32.HI R4, RZ, 0x10, R5 ;  /* 0x00000010ff040819 */ /* 0x000fe40000011605 */
[----:B------:R-:W-:Y:S02]  /*1e70*/  @P0 R2UR UR7, R2 ;  /* 0x00000000020702ca */ /* 0x000fe400000e0000 */
[----:B------:R-:W-:-:S02]  /*1e80*/  PRMT R0, RZ, 0x654, R0 ;  /* 0x00000654ff007816 */ /* 0x000fc40000000000 */
[----:B------:R-:W-:Y:S02]  /*1e90*/  @P0 R2UR UR4, R4 ;  /* 0x00000000040402ca */ /* 0x000fe400000e0000 */
[----:B------:R1:W-:Y:S03]  /*1ea0*/  SYNCS.ARRIVE.TRANS64.RED.A1T0 RZ, [R0+URZ], RZ ;  /* 0x000000ff00ff79a7 */ /* 0x0003e600081004ff */
[----:B------:R-:W-:-:S04]  /*1eb0*/  @UP1 UMOV UR30, UR5 ;  /* 0x00000005001e1c82 */ /* 0x000fc80008000000 */
[----:B------:R-:W-:-:S04]  /*1ec0*/  @UP1 UMOV UR31, UR7 ;  /* 0x00000007001f1c82 */ /* 0x000fc80008000000 */
[----:B------:R-:W-:Y:S01]  /*1ed0*/  @UP1 UMOV UR36, UR4 ;  /* 0x0000000400241c82 */ /* 0x000fe20008000000 */
[----:B------:R-:W-:Y:S05]  /*1ee0*/  BRA.U !UP4, `(.L_x_31) ;  /* 0x000000010cd07547 */ /* 0x000fea000b800000 */
[----:B------:R-:W4:Y:S01]  /*1ef0*/  LDCU.128 UR24, c[0x0][0xd10] ;  /* 0x0001a200ff1877ac */ /* 0x000f220008000c00 */
[----:B------:R-:W2:Y:S01]  /*1f00*/  LDCU UR7, c[0x0][0xd20] ;  /* 0x0001a400ff0777ac */ /* 0x000ea20008000800 */
[----:B------:R-:W3:Y:S01]  /*1f10*/  LDCU UR18, c[0x0][0xd0c] ;  /* 0x0001a180ff1277ac */ /* 0x000ee20008000800 */
[----:B------:R-:W1:Y:S01]  /*1f20*/  LDCU.64 UR16, c[0x0][0xd28] ;  /* 0x0001a500ff1077ac */ /* 0x000e620008000a00 */
[----:B----4-:R-:W-:Y:S02]  /*1f30*/  UIMAD.WIDE.U32 UR4, UR37, UR27, URZ ;  /* 0x0000001b250472a5 */ /* 0x010fe4000f8e00ff */
[----:B------:R-:W-:Y:S02]  /*1f40*/  UIMAD.WIDE.U32 UR8, UR38, UR24, URZ ;  /* 0x00000018260872a5 */ /* 0x000fe4000f8e00ff */
[----:B------:R-:W-:Y:S02]  /*1f50*/  UISETP.NE.AND UP0, UPT, UR26, 0x1, UPT ;  /* 0x000000011a00788c */ /* 0x000fe4000bf05270 */
[----:B------:R-:W-:Y:S01]  /*1f60*/  UIMAD.WIDE.U32 UR12, UR30, UR27, URZ ;  /* 0x0000001b1e0c72a5 */ /* 0x000fe2000f8e00ff */
[----:B------:R-:W-:Y:S01]  /*1f70*/  UMOV UR4, UR5 ;  /* 0x0000000500047c82 */ /* 0x000fe20008000000 */
[----:B---3--:R-:W-:-:S02]  /*1f80*/  UISETP.NE.AND UP2, UPT, UR18, 0x1, UPT ;  /* 0x000000011200788c */ /* 0x008fc4000bf45270 */
[----:B--2---:R-:W-:Y:S02]  /*1f90*/  USHF.R.U32.HI UR5, URZ, UR7, UR4 ;  /* 0x00000007ff057299 */ /* 0x004fe40008011604 */
[----:B------:R-:W-:Y:S01]  /*1fa0*/  UIMAD.WIDE.U32 UR10, UR31, UR24, URZ ;  /* 0x000000181f0a72a5 */ /* 0x000fe2000f8e00ff */
[----:B------:R-:W-:Y:S01]  /*1fb0*/  UMOV UR4, UR9 ;  /* 0x0000000900047c82 */ /* 0x000fe20008000000 */
[----:B------:R-:W-:Y:S02]  /*1fc0*/  USEL UR5, UR37, UR5, !UP0 ;  /* 0x0000000525057287 */ /* 0x000fe4000c000000 */
[----:B------:R-:W-:Y:S02]  /*1fd0*/  USHF.R.U32.HI UR4, URZ, UR25, UR4 ;  /* 0x00000019ff047299 */ /* 0x000fe40008011604 */
[----:B-1----:R-:W-:Y:S02]  /*1fe0*/  UIMAD.WIDE.U32 UR8, UR5, UR16, URZ ;  /* 0x00000010050872a5 */ /* 0x002fe4000f8e00ff */
[----:B------:R-:W-:Y:S01]  /*1ff0*/  USEL UR15, UR38, UR4, !UP2 ;  /* 0x00000004260f7287 */ /* 0x000fe2000d000000 */
[----:B------:R-:W-:-:S02]  /*2000*/  UMOV UR10, UR11 ;  /* 0x0000000b000a7c82 */ /* 0x000fc40008000000 */
[----:B------:R-:W-:Y:S01]  /*2010*/  UMOV UR4, UR13 ;  /* 0x0000000d00047c82 */ /* 0x000fe20008000000 */
[----:B------:R-:W-:Y:S01]  /*2020*/  UIMAD.WIDE.U32 UR12, UR15, UR16, URZ ;  /* 0x000000100f0c72a5 */ /* 0x000fe2000f8e00ff */
[----:B------:R-:W-:Y:S01]  /*2030*/  UMOV UR8, UR9 ;  /* 0x0000000900087c82 */ /* 0x000fe20008000000 */
[----:B------:R-:W-:Y:S02]  /*2040*/  USHF.R.U32.HI UR4, URZ, UR7, UR4 ;  /* 0x00000007ff047299 */ /* 0x000fe40008011604 */
[----:B------:R-:W-:-:S03]  /*2050*/  @UP3 USHF.R.U32.HI UR5, URZ, UR17, UR8 ;  /* 0x00000011ff053299 */ /* 0x000fc60008011608 */
[----:B------:R-:W-:Y:S01]  /*2060*/  UMOV UR7, UR13 ;  /* 0x0000000d00077c82 */ /* 0x000fe20008000000 */
[----:B------:R-:W-:Y:S02]  /*2070*/  USHF.R.U32.HI UR25, URZ, UR25, UR10 ;  /* 0x00000019ff197299 */ /* 0x000fe4000801160a */
[----:B------:R-:W-:Y:S02]  /*2080*/  @UP3 USHF.R.U32.HI UR15, URZ, UR17, UR7 ;  /* 0x00000011ff0f3299 */ /* 0x000fe40008011607 */
[----:B------:R-:W-:Y:S02]  /*2090*/  USEL UR4, UR30, UR4, !UP0 ;  /* 0x000000041e047287 */ /* 0x000fe4000c000000 */
[----:B------:R-:W-:Y:S02]  /*20a0*/  UIMAD UR7, UR45, UR5, URZ ;  /* 0x000000052d0772a4 */ /* 0x000fe4000f8e02ff */
[----:B------:R-:W-:Y:S02]  /*20b0*/  USEL UR5, UR31, UR25, !UP2 ;  /* 0x000000191f057287 */ /* 0x000fe4000d000000 */
[----:B------:R-:W-:-:S02]  /*20c0*/  UIMAD UR10, UR45, UR15, URZ ;  /* 0x0000000f2d0a72a4 */ /* 0x000fc4000f8e02ff */
[----:B------:R-:W-:Y:S02]  /*20d0*/  UISETP.GE.AND UP0, UPT, UR4, UR7, UPT ;  /* 0x000000070400728c */ /* 0x000fe4000bf06270 */
[----:B------:R-:W-:Y:S02]  /*20e0*/  UIMAD.WIDE.U32 UR8, UR4, UR16, URZ ;  /* 0x00000010040872a5 */ /* 0x000fe4000f8e00ff */
[----:B------:R-:W-:Y:S02]  /*20f0*/  UISETP.GE.OR UP0, UPT, UR5, UR10, UP0 ;  /* 0x0000000a0500728c */ /* 0x000fe40008706670 */
[----:B------:R-:W-:-:S03]  /*2100*/  UIMAD.WIDE.U32 UR10, UR5, UR16, URZ ;  /* 0x00000010050a72a5 */ /* 0x000fc6000f8e00ff */
[----:B------:R-:W-:Y:S01]  /*2110*/  UMOV UR7, UR9 ;  /* 0x0000000900077c82 */ /* 0x000fe20008000000 */
[----:B------:R-:W-:Y:S02]  /*2120*/  UIADD3 UR9, UPT, UPT, -UR4, URZ, URZ ;  /* 0x000000ff04097290 */ /* 0x000fe4000fffe1ff */
[----:B------:R-:W-:Y:S02]  /*2130*/  USHF.R.U32.HI UR7, URZ, UR17, UR7 ;  /* 0x00000011ff077299 */ /* 0x000fe40008011607 */
[----:B------:R-:W-:Y:S02]  /*2140*/  UIMAD UR10, UR26, UR9, UR30 ;  /* 0x000000091a0a72a4 */ /* 0x000fe4000f8e021e */
[----:B------:R-:W-:Y:S01]  /*2150*/  USEL UR7, UR4, UR7, !UP3 ;  /* 0x0000000704077287 */ /* 0x000fe2000d800000 */
[----:B------:R-:W-:Y:S01]  /*2160*/  @!UP0 UMOV UR8, UR11 ;  /* 0x0000000b00088c82 */ /* 0x000fe20008000000 */
[----:B------:R-:W-:Y:S02]  /*2170*/  UIADD3 UR11, UPT, UPT, -UR5, URZ, URZ ;  /* 0x000000ff050b7290 */ /* 0x000fe4000fffe1ff */
[----:B------:R-:W-:-:S02]  /*2180*/  @!UP0 USHF.R.U32.HI UR8, URZ, UR17, UR8 ;  /* 0x00000011ff088299 */ /* 0x000fc40008011608 */
[----:B------:R-:W-:Y:S02]  /*2190*/  UIADD3 UR9, UPT, UPT, -UR7, URZ, URZ ;  /* 0x000000ff07097290 */ /* 0x000fe4000fffe1ff */
[----:B------:R-:W-:Y:S02]  /*21a0*/  @!UP0 USEL UR8, UR5, UR8, !UP3 ;  /* 0x0000000805088287 */ /* 0x000fe4000d800000 */
[----:B------:R-:W-:Y:S02]  /*21b0*/  UIMAD UR9, UR45, UR9, UR4 ;  /* 0x000000092d0972a4 */ /* 0x000fe4000f8e0204 */
[----:B------:R-:W-:Y:S02]  /*21c0*/  @!UP0 UIADD3 UR7, UPT, UPT, UR7, -UR8, URZ ;  /* 0x8000000807078290 */ /* 0x000fe4000fffe0ff */
[----:B------:R-:W-:Y:S02]  /*21d0*/  @!UP0 UIMAD UR8, UR9, UR15, UR8 ;  /* 0x0000000f090882a4 */ /* 0x000fe4000f8e0208 */
[----:B------:R-:W-:-:S02]  /*21e0*/  @!UP0 UIMAD UR4, UR45, UR7, UR5 ;  /* 0x000000072d0482a4 */ /* 0x000fc4000f8e0205 */
[----:B------:R-:W-:Y:S02]  /*21f0*/  UIMAD UR7, UR18, UR11, UR31 ;  /* 0x0000000b120772a4 */ /* 0x000fe4000f8e021f */
[----:B------:R-:W-:Y:S01]  /*2200*/  UIMAD UR30, UR4, UR26, UR10 ;  /* 0x0000001a041e72a4 */ /* 0x000fe2000f8e020a */
[----:B------:R-:W-:Y:S02]  /*2210*/  @!UP0 UMOV UR5, UR8 ;  /* 0x0000000800058c82 */ /* 0x000fe40008000000 */
[----:B------:R-:W-:-:S12]  /*2220*/  UIMAD UR31, UR5, UR18, UR7 ;  /* 0x00000012051f72a4 */ /* 0x000fd8000f8e0207 */
.L_x_31:
[----:B------:R-:W2:Y:S02]  /*2230*/  LDCU UR4, c[0x0][0xd30] ;  /* 0x0001a600ff0477ac */ /* 0x000ea40008000800 */
[----:B--2---:R-:W-:-:S09]  /*2240*/  UISETP.NE.AND UP0, UPT, UR4, 0x1, UPT ;  /* 0x000000010400788c */ /* 0x004fd2000bf05270 */
[----:B------:R-:W-:Y:S05]  /*2250*/  BRA.U UP0, `(.L_x_32) ;  /* 0x0000000100447547 */ /* 0x000fea000b800000 */
[----:B------:R-:W2:Y:S01]  /*2260*/  LDCU.128 UR16, c[0x0][0xd10] ;  /* 0x0001a200ff1077ac */ /* 0x000ea20008000c00 */
[----:B------:R-:W1:Y:S01]  /*2270*/  LDCU UR10, c[0x0][0xd0c] ;  /* 0x0001a180ff0a77ac */ /* 0x000e620008000800 */
[----:B------:R-:W3:Y:S01]  /*2280*/  LDCU UR7, c[0x0][0xd20] ;  /* 0x0001a400ff0777ac */ /* 0x000ee20008000800 */
[----:B--2---:R-:W-:Y:S02]  /*2290*/  UIMAD.WIDE.U32 UR8, UR31, UR16, URZ ;  /* 0x000000101f0872a5 */ /* 0x004fe4000f8e00ff */
[----:B------:R-:W-:Y:S02]  /*22a0*/  UIMAD.WIDE.U32 UR4, UR30, UR19, URZ ;  /* 0x000000131e0472a5 */ /* 0x000fe4000f8e00ff */
[----:B-1----:R-:W-:Y:S02]  /*22b0*/  UISETP.NE.AND UP2, UPT, UR10, 0x1, UPT ;  /* 0x000000010a00788c */ /* 0x002fe4000bf45270 */
[----:B------:R-:W-:Y:S01]  /*22c0*/  UISETP.NE.AND UP0, UPT, UR18, 0x1, UPT ;  /* 0x000000011200788c */ /* 0x000fe2000bf05270 */
[----:B------:R-:W-:-:S02]  /*22d0*/  UMOV UR8, UR9 ;  /* 0x0000000900087c82 */ /* 0x000fc40008000000 */
[----:B------:R-:W-:Y:S01]  /*22e0*/  UMOV UR4, UR5 ;  /* 0x0000000500047c82 */ /* 0x000fe20008000000 */
[----:B------:R-:W-:Y:S02]  /*22f0*/  USHF.R.U32.HI UR8, URZ, UR17, UR8 ;  /* 0x00000011ff087299 */ /* 0x000fe40008011608 */
[----:B---3--:R-:W-:Y:S02]  /*2300*/  USHF.R.U32.HI UR4, URZ, UR7, UR4 ;  /* 0x00000007ff047299 */ /* 0x008fe40008011604 */
[----:B------:R-:W-:Y:S02]  /*2310*/  USEL UR5, UR31, UR8, !UP2 ;  /* 0x000000081f057287 */ /* 0x000fe4000d000000 */
[----:B------:R-:W-:-:S04]  /*2320*/  USEL UR4, UR30, UR4, !UP0 ;  /* 0x000000041e047287 */ /* 0x000fc8000c000000 */
[----:B------:R-:W-:Y:S02]  /*2330*/  UIADD3 UR7, UPT, UPT, UR5, -UR4, URZ ;  /* 0x8000000405077290 */ /* 0x000fe4000fffe0ff */
[----:B------:R-:W-:Y:S02]  /*2340*/  UIADD3 UR4, UPT, UPT, -UR5, UR4, URZ ;  /* 0x0000000405047290 */ /* 0x000fe4000fffe1ff */
[----:B------:R-:W-:Y:S02]  /*2350*/  UIMAD UR30, UR7, UR18, UR30 ;  /* 0x00000012071e72a4 */ /* 0x000fe4000f8e021e */
[----:B------:R-:W-:-:S12]  /*2360*/  UIMAD UR31, UR4, UR10, UR31 ;  /* 0x0000000a041f72a4 */ /* 0x000fd8000f8e021f */
.L_x_32:
[----:B------:R-:W-:Y:S01]  /*2370*/  VIADD R11, R11, 0x1 ;  /* 0x000000010b0b7836 */ /* 0x000fe20000000000 */
[----:B------:R-:W-:Y:S02]  /*2380*/  R2UR UR5, R86 ;  /* 0x00000000560572ca */ /* 0x000fe400000e0000 */
[----:B------:R-:W-:Y:S02]  /*2390*/  R2UR UR4, R85 ;  /* 0x00000000550472ca */ /* 0x000fe400000e0000 */
[C---:B------:R-:W-:Y:S02]  /*23a0*/  ISETP.NE.AND P0, PT, R11.reuse, 0x2, PT ;  /* 0x000000020b00780c */ /* 0x040fe40003f05270 */
[----:B------:R-:W-:Y:S02]  /*23b0*/  PLOP3.LUT P1, PT, PT, PT, PT, 0x80, 0x8 ;  /* 0x000000000008781c */ /* 0x000fe40003f2f070 */
[----:B------:R-:W-:Y:S02]  /*23c0*/  SEL R3, RZ, 0x1, P0 ;  /* 0x00000001ff037807 */ /* 0x000fe40000000000 */
[----:B------:R-:W-:-:S02]  /*23d0*/  SEL R11, R11, RZ, P0 ;  /* 0x000000ff0b0b7207 */ /* 0x000fc40000000000 */
[----:B------:R-:W-:Y:S01]  /*23e0*/  LOP3.LUT R10, R10, R3, RZ, 0x3c, !PT ;  /* 0x000000030a0a7212 */ /* 0x000fe200078e3cff */
[----:B------:R-:W-:Y:S02]  /*23f0*/  UIADD3 UR26, UPT, UPT, UR31, UR5, URZ ;  /* 0x000000051f1a7290 */ /* 0x000fe4000fffe0ff */
[----:B------:R-:W-:Y:S01]  /*2400*/  UIADD3 UR27, UPT, UPT, UR30, UR4, URZ ;  /* 0x000000041e1b7290 */ /* 0x000fe2000fffe0ff */
[----:B------:R-:W-:Y:S11]  /*2410*/  BRA.U UP1, `(.L_x_33) ;  /* 0xfffffff101f07547 */ /* 0x000ff6000b83ffff */
[----:B------:R-:W-:Y:S01]  /*2420*/  UIADD3 UR7, UPT, UPT, UR6, 0x30, URZ ;  /* 0x0000003006077890 */ /* 0x000fe2000fffe0ff */
[----:B------:R-:W-:-:S03]  /*2430*/  SHF.L.U32 R3, R12, 0x1f, RZ ;  /* 0x0000001f0c037819 */ /* 0x000fc600000006ff */
[----:B------:R-:W-:-:S09]  /*2440*/  ULEA UR4, UR14, UR7, 0x3 ;  /* 0x000000070e047291 */ /* 0x000fd2000f8e18ff */
[----:B------:R-:W2:Y:S02]  /*2450*/  SYNCS.PHASECHK.TRANS64.TRYWAIT P0, [UR4], R3 ;  /* 0x00000003ff0075a7 */ /* 0x000ea40008001104 */
[----:B--2---:R-:W-:Y:S05]  /*2460*/  @!P0 BRA `(.L_x_34) ;  /* 0x000000c4001c8947 */ /* 0x004fea0003800000 */
.L_x_177:
[----:B------:R-:W-:-:S04]  /*2470*/  UIADD3 UR4, UPT, UPT, UR14, 0x1, URZ ;  /* 0x000000010e047890 */ /* 0x000fc8000fffe0ff */
[----:B------:R-:W-:-:S04]  /*2480*/  UISETP.NE.AND UP0, UPT, UR4, 0x6, UPT ;  /* 0x000000060400788c */ /* 0x000fc8000bf05270 */
[----:B------:R-:W-:Y:S02]  /*2490*/  USEL UR6, URZ, 0x1, UP0 ;  /* 0x00000001ff067887 */ /* 0x000fe40008000000 */
[----:B------:R-:W-:-:S04]  /*24a0*/  USEL UR4, UR4, URZ, UP0 ;  /* 0x000000ff04047287 */ /* 0x000fc80008000000 */
[----:B------:R-:W-:Y:S01]  /*24b0*/  ULEA UR5, UR4, UR7, 0x3 ;  /* 0x0000000704057291 */ /* 0x000fe2000f8e18ff */
[----:B------:R-:W-:-:S04]  /*24c0*/  LOP3.LUT R2, R12, UR6, RZ, 0x3c, !PT ;  /* 0x000000060c027c12 */ /* 0x000fc8000f8e3cff */
[----:B-1----:R-:W-:-:S04]  /*24d0*/  SHF.L.U32 R3, R2, 0x1f, RZ ;  /* 0x0000001f02037819 */ /* 0x002fc800000006ff */
[----:B------:R-:W1:Y:S02]  /*24e0*/  SYNCS.PHASECHK.TRANS64.TRYWAIT P0, [UR5], R3 ;  /* 0x00000003ff0075a7 */ /* 0x000e640008001105 */
[----:B-1----:R-:W-:Y:S05]  /*24f0*/  @!P0 BRA `(.L_x_35) ;  /* 0x000000c400108947 */ /* 0x002fea0003800000 */
.L_x_179:
        /* <DEDUP_REMOVED lines=9> */
.L_x_181:
        /* <DEDUP_REMOVED lines=9> */
.L_x_183:
        /* <DEDUP_REMOVED lines=9> */
.L_x_185:
[----:B------:R-:W-:-:S04]  /*26b0*/  UIADD3 UR4, UPT, UPT, UR4, 0x1, URZ ;  /* 0x0000000104047890 */ /* 0x000fc8000fffe0ff */
[----:B------:R-:W-:-:S04]  /*26c0*/  UISETP.NE.AND UP0, UPT, UR4, 0x6, UPT ;  /* 0x000000060400788c */ /* 0x000fc8000bf05270 */
[----:B------:R-:W-:Y:S02]  /*26d0*/  USEL UR5, URZ, 0x1, UP0 ;  /* 0x00000001ff057887 */ /* 0x000fe40008000000 */
[----:B------:R-:W-:-:S04]  /*26e0*/  USEL UR4, UR4, URZ, UP0 ;  /* 0x000000ff04047287 */ /* 0x000fc80008000000 */
[----:B------:R-:W-:Y:S01]  /*26f0*/  ULEA UR4, UR4, UR7, 0x3 ;  /* 0x0000000704047291 */ /* 0x000fe2000f8e18ff */
[----:B-1----:R-:W-:-:S04]  /*2700*/  LOP3.LUT R3, R2, UR5, RZ, 0x3c, !PT ;  /* 0x0000000502037c12 */ /* 0x002fc8000f8e3cff */
[----:B------:R-:W-:Y:S01]  /*2710*/  SHF.L.U32 R3, R3, 0x1f, RZ ;  /* 0x0000001f03037819 */ /* 0x000fe200000006ff */
[----:B------:R-:W-:-:S07]  /*2720*/  IMAD.U32 R0, RZ, RZ, UR4 ;  /* 0x00000004ff007e24 */ /* 0x000fce000f8e00ff */
.L_x_39:
[----:B-1----:R1:W2:Y:S02]  /*2730*/  SYNCS.PHASECHK.TRANS64.TRYWAIT P0, [R0+URZ], R3 ;  /* 0x00000003000075a7 */ /* 0x0022a400080011ff */
[----:B--2---:R-:W-:Y:S05]  /*2740*/  @!P0 NANOSLEEP.SYNCS 0x989680 ;  /* 0x009896800000895d */ /* 0x004fea0003900000 */
[----:B------:R-:W2:Y:S02]  /*2750*/  @!P0 SYNCS.PHASECHK.TRANS64 P0, [R0+URZ], R3 ;  /* 0x00000003000085a7 */ /* 0x000ea400080010ff */
[----:B--234-:R-:W-:Y:S05]  /*2760*/  @P0 EXIT ;  /* 0x000000000000094d */ /* 0x01cfea0003800000 */
[----:B------:R-:W-:Y:S05]  /*2770*/  BRA `(.L_x_39) ;  /* 0xfffffffc00ec7947 */ /* 0x000fea000383ffff */
.L_x_22:
[----:B------:R-:W-:-:S04]  /*2780*/  UISETP.NE.AND UP0, UPT, UR54, URZ, UPT ;  /* 0x000000ff3600728c */ /* 0x000fc8000bf05270 */
[----:B------:R-:W-:-:S09]  /*2790*/  UISETP.NE.OR UP0, UPT, UR18, 0x1, UP0 ;  /* 0x000000011200788c */ /* 0x000fd20008705670 */
[----:B------:R-:W-:Y:S05]  /*27a0*/  BRA.U UP0, `(.L_x_40) ;  /* 0x0000000500487547 */ /* 0x000fea000b800000 */
[----:B------:R-:W-:Y:S01]  /*27b0*/  ISETP.GE.U32.AND P2, PT, R3, 0x2, PT ;  /* 0x000000020300780c */ /* 0x000fe20003f46070 */
[----:B------:R-:W-:Y:S01]  /*27c0*/  IMAD.MOV.U32 R12, RZ, RZ, 0x1 ;  /* 0x00000001ff0c7424 */ /* 0x000fe200078e00ff */
[----:B------:R-:W-:Y:S02]  /*27d0*/  CS2R R10, SRZ ;  /* 0x00000000000a7805 */ /* 0x000fe4000001ff00 */
[----:B------:R-:W-:Y:S01]  /*27e0*/  CS2R R8, SRZ ;  /* 0x0000000000087805 */ /* 0x000fe2000001ff00 */
[----:B------:R-:W-:Y:S01]  /*27f0*/  UMOV UR6, 0x400 ;  /* 0x0000040000067882 */ /* 0x000fe20000000000 */
[----:B------:R-:W-:Y:S01]  /*2800*/  UMOV UR5, URZ ;  /* 0x000000ff00057c82 */ /* 0x000fe20008000000 */
[----:B------:R-:W-:-:S12]  /*2810*/  ULEA UR6, UR54, UR6, 0x18 ;  /* 0x0000000636067291 */ /* 0x000fd8000f8ec0ff */
.L_x_44:
[----:B------:R-:W-:Y:S02]  /*2820*/  LEA R0, R8, UR6, 0x3 ;  /* 0x0000000608007c11 */ /* 0x000fe4000f8e18ff */
[----:B------:R-:W-:-:S03]  /*2830*/  SHF.L.U32 R5, R9, 0x1f, RZ ;  /* 0x0000001f09057819 */ /* 0x000fc600000006ff */
[----:B------:R-:W-:Y:S01]  /*2840*/  VIADD R4, R0, 0xf0 ;  /* 0x000000f000047836 */ /* 0x000fe20000000000 */
[----:B------:R-:W1:Y:S02]  /*2850*/  SYNCS.PHASECHK.TRANS64.TRYWAIT P0, [R0+URZ+0xe0], R5 ;  /* 0x0000e005000075a7 */ /* 0x000e6400080011ff */
[----:B-1----:R-:W-:Y:S05]  /*2860*/  @!P0 BRA `(.L_x_41) ;  /* 0x000000c000948947 */ /* 0x002fea0003800000 */
.L_x_186:
[----:B------:R-:W-:Y:S01]  /*2870*/  ULEA UR4, UR5, UR6, 0x3 ;  /* 0x0000000605047291 */ /* 0x000fe2000f8e18ff */
[----:B------:R-:W-:Y:S01]  /*2880*/  PRMT R4, RZ, 0x654, R4 ;  /* 0x00000654ff047816 */ /* 0x000fe20000000004 */
[----:B-1----:R-:W-:Y:S01]  /*2890*/  @!P2 IMAD.MOV.U32 R5, RZ, RZ, 0x10 ;  /* 0x00000010ff05a424 */ /* 0x002fe200078e00ff */
[----:B------:R-:W-:Y:S01]  /*28a0*/  SHF.L.U32 R7, R12, 0x1f, RZ ;  /* 0x0000001f0c077819 */ /* 0x000fe200000006ff */
[----:B------:R-:W-:Y:S01]  /*28b0*/  UIADD3 UR7, UPT, UPT, UR4, 0xb0, URZ ;  /* 0x000000b004077890 */ /* 0x000fe2000fffe0ff */
[----:B------:R1:W-:Y:S05]  /*28c0*/  SYNCS.ARRIVE.TRANS64.RED.A1T0 RZ, [R4+URZ], RZ ;  /* 0x000000ff04ff79a7 */ /* 0x0003ea00081004ff */
[----:B------:R-:W-:Y:S01]  /*28d0*/  IMAD.U32 R0, RZ, RZ, UR7 ;  /* 0x00000007ff007e24 */ /* 0x000fe2000f8e00ff */
[----:B------:R-:W2:Y:S04]  /*28e0*/  SYNCS.PHASECHK.TRANS64.TRYWAIT P0, [UR4+0xc0], R7 ;  /* 0x0000c007ff0075a7 */ /* 0x000ea80008001104 */
[----:B------:R-:W-:Y:S01]  /*28f0*/  PRMT R13, R3, 0x654, R0 ;  /* 0x00000654030d7816 */ /* 0x000fe20000000000 */
[----:B-12---:R-:W-:Y:S06]  /*2900*/  @!P0 BRA `(.L_x_42) ;  /* 0x000000c000808947 */ /* 0x006fec0003800000 */
.L_x_188:
[----:B------:R-:W-:Y:S01]  /*2910*/  ULEA UR8, UR5, UR6, 0x4 ;  /* 0x0000000605087291 */ /* 0x000fe2000f8e20ff */
[----:B------:R-:W-:Y:S01]  /*2920*/  SEL R2, R13, R2, !P2 ;  /* 0x000000020d027207 */ /* 0x000fe20005000000 */
[----:B------:R-:W-:Y:S01]  /*2930*/  UIADD3 UR9, UPT, UPT, UR4, 0xb0, URZ ;  /* 0x000000b004097890 */ /* 0x000fe2000fffe0ff */
[----:B-1----:R-:W-:Y:S01]  /*2940*/  LEA R0, R11, UR6, 0x3 ;  /* 0x000000060b007c11 */ /* 0x002fe2000f8e18ff */
[----:B------:R-:W-:Y:S01]  /*2950*/  UIADD3 UR8, UPT, UPT, UR8, 0x110, URZ ;  /* 0x0000011008087890 */ /* 0x000fe2000fffe0ff */
[----:B------:R1:W-:Y:S01]  /*2960*/  @!P2 SYNCS.ARRIVE.TRANS64.RED RZ, [R2+URZ], R5 ;  /* 0x0000000502ffa9a7 */ /* 0x0003e200080004ff */
[----:B------:R-:W-:Y:S01]  /*2970*/  UIADD3 UR4, UPT, UPT, UR5, 0x1, URZ ;  /* 0x0000000105047890 */ /* 0x000fe2000fffe0ff */
[----:B------:R-:W-:-:S03]  /*2980*/  VIADD R8, R8, 0x1 ;  /* 0x0000000108087836 */ /* 0x000fc60000000000 */
[----:B------:R-:W-:Y:S02]  /*2990*/  UISETP.NE.AND UP0, UPT, UR4, 0x2, UPT ;  /* 0x000000020400788c */ /* 0x000fe4000bf05270 */
[----:B------:R-:W-:Y:S01]  /*29a0*/  ISETP.NE.AND P0, PT, R8, 0x2, PT ;  /* 0x000000020800780c */ /* 0x000fe20003f05270 */
[----:B------:R-:W-:Y:S06]  /*29b0*/  UGETNEXTWORKID.BROADCAST [UR8], [UR9] ;  /* 0x00000000080073ca */ /* 0x000fec0008000100 */
[----:B------:R-:W-:Y:S02]  /*29c0*/  USEL UR7, URZ, 0x1, UP0 ;  /* 0x00000001ff077887 */ /* 0x000fe40008000000 */
[----:B------:R-:W-:-:S04]  /*29d0*/  USEL UR5, UR4, URZ, UP0 ;  /* 0x000000ff04057287 */ /* 0x000fc80008000000 */
[----:B------:R-:W-:Y:S02]  /*29e0*/  LOP3.LUT R12, R12, UR7, RZ, 0x3c, !PT ;  /* 0x000000070c0c7c12 */ /* 0x000fe4000f8e3cff */
[----:B-1----:R-:W-:-:S04]  /*29f0*/  SHF.L.U32 R5, R10, 0x1f, RZ ;  /* 0x0000001f0a057819 */ /* 0x002fc800000006ff */
[----:B------:R-:W1:Y:S02]  /*2a00*/  SYNCS.PHASECHK.TRANS64.TRYWAIT P1, [R0+URZ+0xb0], R5 ;  /* 0x0000b005000075a7 */ /* 0x000e6400080211ff */
[----:B-1----:R-:W-:Y:S05]  /*2a10*/  @!P1 BRA `(.L_x_43) ;  /* 0x000000c000549947 */ /* 0x002fea0003800000 */
.L_x_189:
[C---:B------:R-:W-:Y:S01]  /*2a20*/  LEA R4, R11.reuse, UR6, 0x4 ;  /* 0x000000060b047c11 */ /* 0x040fe2000f8e20ff */
[----:B-1----:R-:W-:Y:S01]  /*2a30*/  VIADD R0, R0, 0xc0 ;  /* 0x000000c000007836 */ /* 0x002fe20000000000 */
[----:B------:R-:W-:Y:S01]  /*2a40*/  SEL R8, R8, RZ, P0 ;  /* 0x000000ff08087207 */ /* 0x000fe20000000000 */
[----:B------:R-:W-:-:S03]  /*2a50*/  VIADD R11, R11, 0x1 ;  /* 0x000000010b0b7836 */ /* 0x000fc60000000000 */
[----:B------:R-:W1:Y:S01]  /*2a60*/  LDS.128 R4, [R4+0x110] ;  /* 0x0001100004047984 */ /* 0x000e620000000c00 */
[----:B------:R-:W-:Y:S02]  /*2a70*/  PRMT R0, RZ, 0x654, R0 ;  /* 0x00000654ff007816 */ /* 0x000fe40000000000 */
[C---:B------:R-:W-:Y:S01]  /*2a80*/  ISETP.NE.AND P1, PT, R11.reuse, 0x2, PT ;  /* 0x000000020b00780c */ /* 0x040fe20003f25270 */
[----:B------:R-:W-:Y:S01]  /*2a90*/  @!PT LDS RZ, [RZ] ;  /* 0x00000000fffff984 */ /* 0x000fe20000000800 */
[----:B------:R-:W-:Y:S01]  /*2aa0*/  @!PT LDS RZ, [RZ] ;  /* 0x00000000fffff984 */ /* 0x000fe20000000800 */
[----:B------:R-:W-:Y:S01]  /*2ab0*/  @!PT LDS RZ, [RZ] ;  /* 0x00000000fffff984 */ /* 0x000fe20000000800 */
[----:B------:R-:W-:Y:S01]  /*2ac0*/  @!PT LDS RZ, [RZ] ;  /* 0x00000000fffff984 */ /* 0x000fe20000000800 */
[----:B------:R2:W-:Y:S06]  /*2ad0*/  MEMBAR.ALL.CTA ;  /* 0x0000000000007992 */ /* 0x0005ec0000008000 */
[----:B--2---:R-:W2:Y:S01]  /*2ae0*/  FENCE.VIEW.ASYNC.S ;  /* 0x00000000000073c6 */ /* 0x004ea20000000000 */
[----:B------:R-:W-:Y:S01]  /*2af0*/  SEL R11, R11, RZ, P1 ;  /* 0x000000ff0b0b7207 */ /* 0x000fe20000800000 */
[----:B--2---:R2:W-:Y:S01]  /*2b00*/  SYNCS.ARRIVE.TRANS64.RED.A1T0 RZ, [R0+URZ], RZ ;  /* 0x000000ff00ff79a7 */ /* 0x0045e200081004ff */
[----:B-1----:R-:W-:-:S02]  /*2b10*/  LOP3.LUT P3, RZ, R6, 0x1, RZ, 0xc0, !PT ;  /* 0x0000000106ff7812 */ /* 0x002fc4000786c0ff */
[----:B------:R-:W-:-:S04]  /*2b20*/  SEL R5, RZ, 0x1, P1 ;  /* 0x00000001ff057807 */ /* 0x000fc80000800000 */
[----:B------:R-:W-:Y:S02]  /*2b30*/  LOP3.LUT R10, R10, R5, RZ, 0x3c, !PT ;  /* 0x000000050a0a7212 */ /* 0x000fe400078e3cff */
[----:B--2---:R-:W-:-:S04]  /*2b40*/  SEL R0, RZ, 0x1, P0 ;  /* 0x00000001ff007807 */ /* 0x004fc80000000000 */
[----:B------:R-:W-:Y:S01]  /*2b50*/  LOP3.LUT R9, R9, R0, RZ, 0x3c, !PT ;  /* 0x0000000009097212 */ /* 0x000fe200078e3cff */
[----:B------:R-:W-:Y:S06]  /*2b60*/  @P3 BRA `(.L_x_44) ;  /* 0xfffffffc002c3947 */ /* 0x000fec000383ffff */
[----:B------:R-:W-:Y:S01]  /*2b70*/  ULEA UR4, UR5, UR6, 0x3 ;  /* 0x0000000605047291 */ /* 0x000fe2000f8e18ff */
[----:B------:R-:W-:-:S08]  /*2b80*/  SHF.L.U32 R3, R12, 0x1f, RZ ;  /* 0x0000001f0c037819 */ /* 0x000fd000000006ff */
[----:B------:R-:W1:Y:S02]  /*2b90*/  SYNCS.PHASECHK.TRANS64 P0, [UR4+0xc0], R3 ;  /* 0x0000c003ff0075a7 */ /* 0x000e640008001004 */
[----:B-1----:R-:W-:Y:S05]  /*2ba0*/  @P0 BRA `(.L_x_45) ;  /* 0x0000000000080947 */ /* 0x002fea0003800000 */
[----:B------:R-:W1:Y:S02]  /*2bb0*/  SYNCS.PHASECHK.TRANS64.TRYWAIT P0, [UR4+0xc0], R3 ;  /* 0x0000c003ff0075a7 */ /* 0x000e640008001104 */
[----:B-1----:R-:W-:Y:S05]  /*2bc0*/  @!P0 BRA `(.L_x_46) ;  /* 0x000000bc00fc8947 */ /* 0x002fea0003800000 */
.L_x_45:
[----:B------:R-:W-:-:S04]  /*2bd0*/  UIADD3 UR7, UPT, UPT, UR5, 0x1, URZ ;  /* 0x0000000105077890 */ /* 0x000fc8000fffe0ff */
[----:B------:R-:W-:-:S04]  /*2be0*/  UISETP.NE.AND UP0, UPT, UR7, 0x2, UPT ;  /* 0x000000020700788c */ /* 0x000fc8000bf05270 */
[----:B------:R-:W-:Y:S02]  /*2bf0*/  USEL UR8, URZ, 0x1, UP0 ;  /* 0x00000001ff087887 */ /* 0x000fe40008000000 */
[----:B------:R-:W-:-:S04]  /*2c00*/  USEL UR7, UR7, URZ, UP0 ;  /* 0x000000ff07077287 */ /* 0x000fc80008000000 */
[----:B------:R-:W-:Y:S01]  /*2c10*/  ULEA UR7, UR7, UR6, 0x3 ;  /* 0x0000000607077291 */ /* 0x000fe2000f8e18ff */
[----:B-1----:R-:W-:-:S04]  /*2c20*/  LOP3.LUT R3, R12, UR8, RZ, 0x3c, !PT ;  /* 0x000000080c037c12 */ /* 0x002fc8000f8e3cff */
[----:B------:R-:W-:-:S04]  /*2c30*/  SHF.L.U32 R0, R3, 0x1f, RZ ;  /* 0x0000001f03007819 */ /* 0x000fc800000006ff */
[----:B------:R-:W1:Y:S02]  /*2c40*/  SYNCS.PHASECHK.TRANS64 P0, [UR7+0xc0], R0 ;  /* 0x0000c000ff0075a7 */ /* 0x000e640008001007 */
[----:B-1----:R-:W-:Y:S05]  /*2c50*/  @P0 EXIT ;  /* 0x000000000000094d */ /* 0x002fea0003800000 */
[----:B------:R-:W-:Y:S02]  /*2c60*/  SHF.L.U32 R3, R3, 0x1f, RZ ;  /* 0x0000001f03037819 */ /* 0x000fe400000006ff */
[----:B------:R-:W-:-:S07]  /*2c70*/  MOV R0, UR7 ;  /* 0x0000000700007c02 */ /* 0x000fce0008000f00 */
.L_x_47:
[----:B-1----:R1:W2:Y:S02]  /*2c80*/  SYNCS.PHASECHK.TRANS64.TRYWAIT P0, [R0+URZ+0xc0], R3 ;  /* 0x0000c003000075a7 */ /* 0x0022a400080011ff */
[----:B--2---:R-:W-:Y:S05]  /*2c90*/  @!P0 NANOSLEEP.SYNCS 0x989680 ;  /* 0x009896800000895d */ /* 0x004fea0003900000 */
[----:B------:R-:W2:Y:S02]  /*2ca0*/  @!P0 SYNCS.PHASECHK.TRANS64 P0, [R0+URZ+0xc0], R3 ;  /* 0x0000c003000085a7 */ /* 0x000ea400080010ff */
[----:B--2---:R-:W-:Y:S05]  /*2cb0*/  @P0 EXIT ;  /* 0x000000000000094d */ /* 0x004fea0003800000 */
[----:B------:R-:W-:Y:S05]  /*2cc0*/  BRA `(.L_x_47) ;  /* 0xfffffffc00ec7947 */ /* 0x000fea000383ffff */
.L_x_40:
[----:B------:R-:W-:Y:S05]  /*2cd0*/  BRA.U UP5, `(.L_x_48) ;  /* 0x0000001105347547 */ /* 0x000fea000b800000 */
[----:B------:R-:W-:Y:S01]  /*2ce0*/  UMOV UR4, 0x40 ;  /* 0x0000004000047882 */ /* 0x000fe20000000000 */
[----:B------:R-:W-:Y:S01]  /*2cf0*/  NOP ;  /* 0x0000000000007918 */ /* 0x000fe20000000000 */
[----:B------:R-:W-:Y:S01]  /*2d00*/  ULEA UR5, UR54, UR4, 0x18 ;  /* 0x0000000436057291 */ /* 0x000fe2000f8ec0ff */
[----:B------:R-:W-:Y:S02]  /*2d10*/  UMOV UR6, 0x400 ;  /* 0x0000040000067882 */ /* 0x000fe40000000000 */
[----:B------:R-:W-:-:S06]  /*2d20*/  ULEA UR6, UR54, UR6, 0x18 ;  /* 0x0000000636067291 */ /* 0x000fcc000f8ec0ff */
[----:B------:R-:W1:Y:S02]  /*2d30*/  LDS.U8 R3, [UR5+0x1c] ;  /* 0x00001c05ff037984 */ /* 0x000e640008000000 */
[----:B-1----:R-:W-:-:S13]  /*2d40*/  ISETP.NE.AND P0, PT, R3, RZ, PT ;  /* 0x000000ff0300720c */ /* 0x002fda0003f05270 */
[----:B------:R-:W-:Y:S05]  /*2d50*/  @P0 BRA `(.L_x_49) ;  /* 0x00000004000c0947 */ /* 0x000fea0003800000 */
[----:B------:R-:W-:Y:S02]  /*2d60*/  UISETP.NE.U32.AND UP1, UPT, UR20, 0x1, UPT ;  /* 0x000000011400788c */ /* 0x000fe4000bf25070 */
[----:B------:R-:W-:Y:S02]  /*2d70*/  ULOP3.LUT UR7, UR54, 0x1, URZ, 0x3c, !UPT ;  /* 0x0000000136077892 */ /* 0x000fe4000f8e3cff */
[----:B------:R-:W-:-:S05]  /*2d80*/  UIADD3 UR8, UPT, UPT, UR5, 0x8, URZ ;  /* 0x0000000805087890 */ /* 0x000fca000fffe0ff */
[----:B------:R-:W-:Y:S07]  /*2d90*/  BRA.U !UP1, `(.L_x_50) ;  /* 0x00000001099c7547 */ /* 0x000fee000b800000 */
[----:B------:R-:W-:Y:S01]  /*2da0*/  ELECT P0, URZ, PT ;  /* 0x0000000000ff782f */ /* 0x000fe20003800000 */
[----:B------:R-:W-:-:S12]  /*2db0*/  BSSY B0, `(.L_x_50) ;  /* 0x0000025000007945 */ /* 0x000fd80003800000 */
[----:B------:R-:W-:Y:S05]  /*2dc0*/  @!P0 BRA `(.L_x_51) ;  /* 0x00000000008c8947 */ /* 0x000fea0003800000 */
[----:B------:R-:W-:-:S05]  /*2dd0*/  UMOV UR4, 0x10 ;  /* 0x0000001000047882 */ /* 0x000fca0000000000 */
[----:B------:R-:W-:Y:S04]  /*2de0*/  DEPBAR.LE SB1, 0x36 ;  /* 0x00009d800000791a */ /* 0x000fe80000000000 */
[----:B------:R-:W1:Y:S02]  /*2df0*/  UTCATOMSWS.2CTA.FIND_AND_SET.ALIGN UP0, UR4, UR4 ;  /* 0x00000004000475e3 */ /* 0x000e640008200800 */
[----:B-1----:R-:W-:Y:S01]  /*2e00*/  MOV R10, UR4 ;  /* 0x00000004000a7c02 */ /* 0x002fe20008000f00 */
[----:B------:R-:W-:Y:S06]  /*2e10*/  BRA.U UP0, `(.L_x_52) ;  /* 0x0000000100187547 */ /* 0x000fec000b800000 */
.L_x_53:
[----:B------:R-:W-:Y:S05]  /*2e20*/  NANOSLEEP 0x64 ;  /* 0x000000640000795d */ /* 0x000fea0003800000 */
[----:B------:R-:W-:-:S05]  /*2e30*/  UMOV UR4, 0x10 ;  /* 0x0000001000047882 */ /* 0x000fca0000000000 */
[----:B------:R-:W-:Y:S04]  /*2e40*/  DEPBAR.LE SB1, 0x36 ;  /* 0x00009d800000791a */ /* 0x000fe80000000000 */
[----:B------:R-:W1:Y:S02]  /*2e50*/  UTCATOMSWS.2CTA.FIND_AND_SET.ALIGN UP0, UR4, UR4 ;  /* 0x00000004000475e3 */ /* 0x000e640008200800 */
[----:B-1----:R-:W-:Y:S01]  /*2e60*/  MOV R10, UR4 ;  /* 0x00000004000a7c02 */ /* 0x002fe20008000f00 */
[----:B------:R-:W-:Y:S05]  /*2e70*/  BRA.U !UP0, `(.L_x_53) ;  /* 0xfffffffd08e87547 */ /* 0x000fea000b83ffff */
.L_x_52:
[----:B------:R-:W1:Y:S01]  /*2e80*/  LDS R6, [UR5+0x10] ;  /* 0x00001005ff067984 */ /* 0x000e620008000800 */
[----:B------:R-:W-:Y:S01]  /*2e90*/  IMAD.U32 R3, RZ, RZ, UR6 ;  /* 0x00000006ff037e24 */ /* 0x000fe2000f8e00ff */
[----:B------:R-:W-:-:S03]  /*2ea0*/  MOV R4, UR7 ;  /* 0x0000000700047c02 */ /* 0x000fc60008000f00 */
[----:B------:R-:W-:Y:S01]  /*2eb0*/  VIADD R3, R3, 0x130 ;  /* 0x0000013003037836 */ /* 0x000fe20000000000 */
[----:B-1----:R-:W-:-:S04]  /*2ec0*/  SHF.L.U32 R6, R6, 0x1f, RZ ;  /* 0x0000001f06067819 */ /* 0x002fc800000006ff */
[----:B------:R-:W1:Y:S02]  /*2ed0*/  SYNCS.PHASECHK.TRANS64.TRYWAIT P0, [UR5+0x8], R6 ;  /* 0x00000806ff0075a7 */ /* 0x000e640008001105 */
[----:B-1----:R-:W-:Y:S05]  /*2ee0*/  @P0 BRA `(.L_x_54) ;  /* 0x0000000000080947 */ /* 0x002fea0003800000 */
[----:B------:R-:W1:Y:S02]  /*2ef0*/  SYNCS.PHASECHK.TRANS64.TRYWAIT P0, [UR5+0x8], R6 ;  /* 0x00000806ff0075a7 */ /* 0x000e640008001105 */
[----:B-1----:R-:W-:Y:S05]  /*2f00*/  @!P0 BRA `(.L_x_55) ;  /* 0x000000bc00448947 */ /* 0x002fea0003800000 */
.L_x_54:
[----:B------:R-:W-:Y:S01]  /*2f10*/  PRMT R4, R4, 0x654, R3 ;  /* 0x0000065404047816 */ /* 0x000fe20000000003 */
[----:B------:R-:W-:Y:S01]  /*2f20*/  HFMA2 R3, -RZ, RZ, 0, 5.9604644775390625e-08 ;  /* 0x00000001ff037431 */ /* 0x000fe200000001ff */
[----:B------:R-:W-:Y:S01]  /*2f30*/  UPRMT UR4, UR7, 0x654, UR8 ;  /* 0x0000065407047896 */ /* 0x000fe20008000008 */
[----:B------:R-:W-:Y:S02]  /*2f40*/  IMAD.MOV.U32 R7, RZ, RZ, 0xffff ;  /* 0x0000ffffff077424 */ /* 0x000fe400078e00ff */
[----:B-1----:R-:W-:Y:S02]  /*2f50*/  IMAD.MOV.U32 R6, RZ, RZ, 0x4 ;  /* 0x00000004ff067424 */ /* 0x002fe400078e00ff */
[----:B------:R-:W-:Y:S01]  /*2f60*/  IMAD.SHL.U32 R9, R10, 0x20, RZ ;  /* 0x000000200a097824 */ /* 0x000fe200078e00ff */
[----:B------:R-:W-:Y:S02]  /*2f70*/  MOV R5, UR4 ;  /* 0x0000000400057c02 */ /* 0x000fe40008000f00 */
[-C--:B------:R-:W-:Y:S01]  /*2f80*/  SHF.L.U32 R8, R7, R10.reuse, RZ ;  /* 0x0000000a07087219 */ /* 0x080fe200000006ff */
[----:B------:R1:W-:Y:S01]  /*2f90*/  SYNCS.ARRIVE.TRANS64.RED RZ, [UR4], R6 ;  /* 0x00000006ffff79a7 */ /* 0x0003e20008000404 */
[----:B------:R-:W-:Y:S01]  /*2fa0*/  SHF.L.U32 R7, R3, R10, RZ ;  /* 0x0000000a03077219 */ /* 0x000fe200000006ff */
[----:B------:R1:W-:Y:S04]  /*2fb0*/  STS [UR6+0x130], R9 ;  /* 0x00013009ff007988 */ /* 0x0003e80008000806 */
[----:B------:R1:W-:Y:S04]  /*2fc0*/  STAS [R4.64], R10 ;  /* 0x0000000a04007dbd */ /* 0x0003e8000c0008ff */
[----:B------:R1:W-:Y:S04]  /*2fd0*/  ATOMS.OR RZ, [UR5+0x14], R8 ;  /* 0x00001408ffff798c */ /* 0x0003e8000b000005 */
[----:B------:R1:W-:Y:S04]  /*2fe0*/  ATOMS.OR RZ, [UR5+0x18], R7 ;  /* 0x00001807ffff798c */ /* 0x0003e8000b000005 */
[----:B------:R1:W-:Y:S02]  /*2ff0*/  ATOMS.XOR RZ, [UR5+0x10], R3 ;  /* 0x00001003ffff798c */ /* 0x0003e4000b800005 */
.L_x_51:
[----:B------:R-:W-:Y:S05]  /*3000*/  BSYNC B0 ;  /* 0x0000000000007941 */ /* 0x000fea0003800000 */
.L_x_50:
[----:B------:R-:W-:Y:S05]  /*3010*/  BRA.U UP1, `(.L_x_56) ;  /* 0x00000001016c7547 */ /* 0x000fea000b800000 */
[----:B------:R-:W-:-:S03]  /*3020*/  UMOV UR4, 0xffffffff ;  /* 0xffffffff00047882 */ /* 0x000fc60000000000 */
[----:B------:R-:W-:Y:S05]  /*3030*/  BRA.DIV UR4, `(.L_x_57) ;  /* 0x000000be04107947 */ /* 0x000fea000b800000 */
[----:B------:R-:W-:-:S13]  /*3040*/  ELECT P0, URZ, PT ;  /* 0x0000000000ff782f */ /* 0x000fda0003800000 */
.L_x_193:
[----:B------:R-:W-:Y:S05]  /*3050*/  @!P0 BRA `(.L_x_56) ;  /* 0x00000000005c8947 */ /* 0x000fea0003800000 */
[----:B-1----:R-:W1:Y:S02]  /*3060*/  LDS R4, [UR5+0x10] ;  /* 0x00001005ff047984 */ /* 0x002e640008000800 */
[----:B-1----:R-:W-:-:S04]  /*3070*/  SHF.L.U32 R4, R4, 0x1f, RZ ;  /* 0x0000001f04047819 */ /* 0x002fc800000006ff */
[----:B------:R-:W1:Y:S02]  /*3080*/  SYNCS.PHASECHK.TRANS64.TRYWAIT P0, [UR5+0x8], R4 ;  /* 0x00000804ff0075a7 */ /* 0x000e640008001105 */
[----:B-1----:R-:W-:Y:S05]  /*3090*/  @P0 BRA `(.L_x_58) ;  /* 0x0000000000080947 */ /* 0x002fea0003800000 */
[----:B------:R-:W1:Y:S02]  /*30a0*/  SYNCS.PHASECHK.TRANS64.TRYWAIT P0, [UR5+0x8], R4 ;  /* 0x00000804ff0075a7 */ /* 0x000e640008001105 */
[----:B-1----:R-:W-:Y:S05]  /*30b0*/  @!P0 BRA `(.L_x_59) ;  /* 0x000000bc00148947 */ /* 0x002fea0003800000 */
.L_x_58:
[----:B------:R-:W2:Y:S01]  /*30c0*/  LDS R6, [UR6+0x130] ;  /* 0x00013006ff067984 */ /* 0x000ea20008000800 */
[----:B-1----:R-:W-:Y:S02]  /*30d0*/  HFMA2 R3, -RZ, RZ, 0, 5.9604644775390625e-08 ;  /* 0x00000001ff037431 */ /* 0x002fe400000001ff */
[----:B------:R-:W-:Y:S01]  /*30e0*/  IMAD.MOV.U32 R4, RZ, RZ, 0xffff ;  /* 0x0000ffffff047424 */ /* 0x000fe200078e00ff */
[----:B------:R-:W-:Y:S01]  /*30f0*/  UPRMT UR4, UR7, 0x654, UR8 ;  /* 0x0000065407047896 */ /* 0x000fe20008000008 */
[----:B--2---:R-:W-:-:S03]  /*3100*/  IMAD.SHL.U32 R5, R6, 0x20, RZ ;  /* 0x0000002006057824 */ /* 0x004fc600078e00ff */
[-C--:B------:R-:W-:Y:S02]  /*3110*/  SHF.L.U32 R4, R4, R6.reuse, RZ ;  /* 0x0000000604047219 */ /* 0x080fe400000006ff */
[----:B------:R-:W-:Y:S01]  /*3120*/  SHF.L.U32 R6, R3, R6, RZ ;  /* 0x0000000603067219 */ /* 0x000fe200000006ff */
[----:B------:R2:W-:Y:S04]  /*3130*/  STS [UR6+0x130], R5 ;  /* 0x00013005ff007988 */ /* 0x0005e80008000806 */
[----:B------:R2:W-:Y:S04]  /*3140*/  ATOMS.OR RZ, [UR5+0x14], R4 ;  /* 0x00001404ffff798c */ /* 0x0005e8000b000005 */
[----:B------:R2:W-:Y:S01]  /*3150*/  ATOMS.OR RZ, [UR5+0x18], R6 ;  /* 0x00001806ffff798c */ /* 0x0005e2000b000005 */
[----:B------:R-:W-:Y:S03]  /*3160*/  SYNCS.ARRIVE.TRANS64.RED.A1T0 RZ, [UR4], RZ ;  /* 0x000000ffffff79a7 */ /* 0x000fe60008100404 */
[----:B------:R2:W-:Y:S01]  /*3170*/  ATOMS.XOR RZ, [UR5+0x10], R3 ;  /* 0x00001003ffff798c */ /* 0x0005e2000b800005 */
[----:B------:R-:W-:Y:S05]  /*3180*/  BRA `(.L_x_56) ;  /* 0x0000000000107947 */ /* 0x000fea0003800000 */
.L_x_49:
[----:B------:R-:W-:Y:S02]  /*3190*/  MOV R3, 0xffffffff ;  /* 0xffffffff00037802 */ /* 0x000fe40000000f00 */
[----:B------:R-:W-:-:S03]  /*31a0*/  MOV R4, 0x31d0 ;  /* 0x000031d000047802 */ /* 0x000fc60000000f00 */
[----:B------:R1:W-:Y:S04]  /*31b0*/  STS [UR6+0x130], R3 ;  /* 0x00013003ff007988 */ /* 0x0003e80008000806 */
[----:B-1---5:R-:W-:Y:S05]  /*31c0*/  CALL.REL.NOINC `($__internal_1_$__cuda_sm10x_tcgen05_guardrail_trap_phase_invalid_during_alloc) ;  /* 0x000000c400547944 */ /* 0x022fea0003c00000 */
.L_x_56:
[----:B------:R-:W-:Y:S05]  /*31d0*/  WARPSYNC.ALL ;  /* 0x0000000000007948 */ /* 0x000fea0003800000 */
[----:B------:R-:W3:Y:S01]  /*31e0*/  S2UR UR16, SR_CgaCtaId ;  /* 0x00000000001079c3 */ /* 0x000ee20000008800 */
[----:B------:R-:W-:Y:S01]  /*31f0*/  UMOV UR4, 0x400 ;  /* 0x0000040000047882 */ /* 0x000fe20000000000 */
[----:B------:R-:W-:-:S06]  /*3200*/  NOP ;  /* 0x0000000000007918 */ /* 0x000fcc0000000000 */
[----:B------:R-:W-:Y:S06]  /*3210*/  BAR.ARV 0x6, 0xa0 ;  /* 0x0182800000007b1d */ /* 0x000fec0000002000 */
[----:B------:R-:W-:Y:S01]  /*3220*/  LOP3.LUT R2, R2, 0xffff, RZ, 0xc0, !PT ;  /* 0x0000ffff02027812 */ /* 0x000fe200078ec0ff */
[----:B------:R-:W-:Y:S01]  /*3230*/  UISETP.LT.AND UP0, UPT, UR35, 0x1, UPT ;  /* 0x000000012300788c */ /* 0x000fe2000bf01270 */
[----:B------:R-:W-:Y:S01]  /*3240*/  LOP3.LUT R0, R0, 0xffff, RZ, 0xc0, !PT ;  /* 0x0000ffff00007812 */ /* 0x000fe200078ec0ff */
[----:B-1----:R-:W-:Y:S01]  /*3250*/  IMAD.MOV.U32 R9, RZ, RZ, RZ ;  /* 0x000000ffff097224 */ /* 0x002fe200078e00ff */
[----:B------:R-:W-:Y:S01]  /*3260*/  R2UR UR27, R2 ;  /* 0x00000000021b72ca */ /* 0x000fe200000e0000 */
[----:B------:R-:W-:Y:S01]  /*3270*/  IMAD.MOV.U32 R2, RZ, RZ, 0x1040 ;  /* 0x00001040ff027424 */ /* 0x000fe200078e00ff */
[----:B------:R-:W-:Y:S01]  /*3280*/  R2UR UR32, R0 ;  /* 0x00000000002072ca */ /* 0x000fe200000e0000 */
[----:B------:R-:W-:Y:S01]  /*3290*/  IMAD.MOV.U32 R8, RZ, RZ, 0x1 ;  /* 0x00000001ff087424 */ /* 0x000fe200078e00ff */
[----:B------:R-:W-:-:S02]  /*32a0*/  UISETP.NE.AND UP2, UPT, UR20, URZ, UPT ;  /* 0x000000ff1400728c */ /* 0x000fc4000bf45270 */
[----:B---3--:R-:W-:Y:S02]  /*32b0*/  ULEA UR16, UR16, UR4, 0x18 ;  /* 0x0000000410107291 */ /* 0x008fe4000f8ec0ff */
[----:B------:R-:W-:Y:S02]  /*32c0*/  USEL UR4, UR35, 0x1, !UP0 ;  /* 0x0000000123047887 */ /* 0x000fe4000c000000 */
[----:B------:R-:W-:Y:S02]  /*32d0*/  UIADD3 UR6, UPT, UPT, UR16, 0x10400, URZ ;  /* 0x0001040010067890 */ /* 0x000fe4000fffe0ff */
[----:B------:R-:W-:Y:S02]  /*32e0*/  UIADD3 UR5, UPT, UPT, UR16, 0x1c400, URZ ;  /* 0x0001c40010057890 */ /* 0x000fe4000fffe0ff */
[----:B------:R-:W-:Y:S01]  /*32f0*/  USHF.R.U32.HI UR6, URZ, 0x4, UR6 ;  /* 0x00000004ff067899 */ /* 0x000fe20008011606 */
[----:B--2---:R-:W1:Y:S01]  /*3300*/  LDS R3, [UR16+0x130] ;  /* 0x00013010ff037984 */ /* 0x004e620008000800 */
[----:B------:R-:W-:-:S02]  /*3310*/  UIADD3 UR7, UPT, UPT, UR16, 0x34400, URZ ;  /* 0x0003440010077890 */ /* 0x000fc4000fffe0ff */
[----:B------:R-:W-:Y:S02]  /*3320*/  ULOP3.LUT UR6, UR6, 0x3fff, URZ, 0xc0, !UPT ;  /* 0x00003fff06067892 */ /* 0x000fe4000f8ec0ff */
[----:B------:R-:W-:Y:S02]  /*3330*/  UIADD3 UR33, UPT, UPT, -UR4, URZ, URZ ;  /* 0x000000ff04217290 */ /* 0x000fe4000fffe1ff */
[----:B------:R-:W-:Y:S02]  /*3340*/  ULOP3.LUT UR28, UR6, 0x10000, URZ, 0xfc, !UPT ;  /* 0x00010000061c7892 */ /* 0x000fe4000f8efcff */
[----:B------:R-:W-:Y:S01]  /*3350*/  USHF.R.U32.HI UR5, URZ, 0x4, UR5 ;  /* 0x00000004ff057899 */ /* 0x000fe20008011605 */
[----:B------:R-:W-:Y:S01]  /*3360*/  R2UR UR6, R2 ;  /* 0x00000000020672ca */ /* 0x000fe200000e0000 */
[----:B------:R-:W-:Y:S02]  /*3370*/  USHF.R.U32.HI UR4, URZ, 0x4, UR7 ;  /* 0x00000004ff047899 */ /* 0x000fe40008011607 */
[----:B------:R-:W-:-:S02]  /*3380*/  ULOP3.LUT UR5, UR5, 0x3fff, URZ, 0xc0, !UPT ;  /* 0x00003fff05057892 */ /* 0x000fc4000f8ec0ff */
[----:B------:R-:W-:Y:S02]  /*3390*/  ULOP3.LUT UR4, UR4, 0x3fff, URZ, 0xc0, !UPT ;  /* 0x00003fff04047892 */ /* 0x000fe4000f8ec0ff */
[----:B------:R-:W-:Y:S02]  /*33a0*/  UIADD3 UR34, UPT, UPT, UR16, 0xd0, URZ ;  /* 0x000000d010227890 */ /* 0x000fe4000fffe0ff */
[----:B------:R-:W-:Y:S02]  /*33b0*/  ULOP3.LUT UR29, UR5, 0x10000, URZ, 0xfc, !UPT ;  /* 0x00010000051d7892 */ /* 0x000fe4000f8efcff */
[----:B------:R-:W-:Y:S01]  /*33c0*/  ULOP3.LUT UR30, UR4, 0x10000, URZ, 0xfc, !UPT ;  /* 0x00010000041e7892 */ /* 0x000fe2000f8efcff */
[----:B------:R-:W-:Y:S01]  /*33d0*/  UMOV UR21, URZ ;  /* 0x000000ff00157c82 */ /* 0x000fe20008000000 */
[----:B-1----:R-:W-:Y:S02]  /*33e0*/  R2UR UR26, R3 ;  /* 0x00000000031a72ca */ /* 0x002fe400000e0000 */
[----:B------:R-:W-:-:S11]  /*33f0*/  CS2R R2, SRZ ;  /* 0x0000000000027805 */ /* 0x000fd6000001ff00 */
[----:B------:R-:W-:Y:S02]  /*3400*/  ULOP3.LUT UR15, UR26, 0x1, URZ, 0xc0, !UPT ;  /* 0x000000011a0f7892 */ /* 0x000fe4000f8ec0ff */
[----:B------:R-:W-:Y:S02]  /*3410*/  UIADD3 UR31, UPT, UPT, UR26, 0x1e0, URZ ;  /* 0x000001e01a1f7890 */ /* 0x000fe4000fffe0ff */
[----:B------:R-:W-:-:S04]  /*3420*/  ULOP3.LUT UR15, UR15, 0x494, URZ, 0xfc, !UPT ;  /* 0x000004940f0f7892 */ /* 0x000fc8000f8efcff */
[----:B------:R-:W-:-:S12]  /*3430*/  UPRMT UR15, UR15, 0x5410, UR6 ;  /* 0x000054100f0f7896 */ /* 0x000fd80008000006 */
.L_x_68:
[----:B------:R-:W-:Y:S02]  /*3440*/  LEA R0, R9, UR16, 0x3 ;  /* 0x0000001009007c11 */ /* 0x000fe4000f8e18ff */
[----:B------:R-:W-:Y:S02]  /*3450*/  SHF.L.U32 R5, R3, 0x1f, RZ ;  /* 0x0000001f03057819 */ /* 0x000fe400000006ff */
[----:B------:R-:W-:Y:S02]  /*3460*/  LEA R4, R9, UR16, 0x4 ;  /* 0x0000001009047c11 */ /* 0x000fe4000f8e20ff */
[----:B-1----:R-:W1:Y:S02]  /*3470*/  SYNCS.PHASECHK.TRANS64.TRYWAIT P0, [R0+URZ+0xb0], R5 ;  /* 0x0000b005000075a7 */ /* 0x002e6400080011ff */
[----:B-123--:R-:W-:Y:S05]  /*3480*/  @!P0 BRA `(.L_x_60) ;  /* 0x000000b800388947 */ /* 0x00efea0003800000 */
.L_x_194:
[----:B-1----:R-:W1:Y:S01]  /*3490*/  LDS.128 R4, [R4+0x110] ;  /* 0x0001100004047984 */ /* 0x002e620000000c00 */
[----:B------:R-:W-:Y:S02]  /*34a0*/  VIADD R0, R0, 0xc0 ;  /* 0x000000c000007836 */ /* 0x000fe40000000000 */
[----:B------:R-:W-:Y:S01]  /*34b0*/  VIADD R9, R9, 0x1 ;  /* 0x0000000109097836 */ /* 0x000fe20000000000 */
[----:B------:R-:W-:Y:S01]  /*34c0*/  @!PT LDS RZ, [RZ] ;  /* 0x00000000fffff984 */ /* 0x000fe20000000800 */
[----:B------:R-:W-:Y:S01]  /*34d0*/  @!PT LDS RZ, [RZ] ;  /* 0x00000000fffff984 */ /* 0x000fe20000000800 */
[----:B------:R-:W-:Y:S01]  /*34e0*/  @!PT LDS RZ, [RZ] ;  /* 0x00000000fffff984 */ /* 0x000fe20000000800 */
[----:B------:R-:W-:Y:S01]  /*34f0*/  @!PT LDS RZ, [RZ] ;  /* 0x00000000fffff984 */ /* 0x000fe20000000800 */
[----:B------:R2:W-:Y:S06]  /*3500*/  MEMBAR.ALL.CTA ;  /* 0x0000000000007992 */ /* 0x0005ec0000008000 */
[----:B--2---:R-:W2:Y:S01]  /*3510*/  FENCE.VIEW.ASYNC.S ;  /* 0x00000000000073c6 */ /* 0x004ea20000000000 */
[----:B------:R-:W-:-:S04]  /*3520*/  PRMT R0, RZ, 0x654, R0 ;  /* 0x00000654ff007816 */ /* 0x000fc80000000000 */
[----:B--2---:R2:W-:Y:S01]  /*3530*/  SYNCS.ARRIVE.TRANS64.RED.A1T0 RZ, [R0+URZ], RZ ;  /* 0x000000ff00ff79a7 */ /* 0x0045e200081004ff */
[----:B-1----:R-:W-:Y:S01]  /*3540*/  LOP3.LUT P1, RZ, R6, 0x1, RZ, 0xc0, !PT ;  /* 0x0000000106ff7812 */ /* 0x002fe2000782c0ff */
[----:B--2---:R-:W-:-:S12]  /*3550*/  BRA.U UP2, `(.L_x_61) ;  /* 0x0000000502407547 */ /* 0x004fd8000b800000 */
[----:B------:R-:W1:Y:S02]  /*3560*/  LDCU UR4, c[0x0][0x38c] ;  /* 0x00007180ff0477ac */ /* 0x000e640008000800 */
[----:B-1----:R-:W-:-:S09]  /*3570*/  UISETP.GE.AND UP0, UPT, UR4, 0x1, UPT ;  /* 0x000000010400788c */ /* 0x002fd2000bf06270 */
[----:B------:R-:W-:Y:S05]  /*3580*/  BRA.U !UP0, `(.L_x_62) ;  /* 0x00000005082c7547 */ /* 0x000fea000b800000 */
[----:B------:R-:W-:Y:S01]  /*3590*/  ULEA UR4, UR21, UR16, 0x3 ;  /* 0x0000001015047291 */ /* 0x000fe2000f8e18ff */
[----:B------:R-:W-:Y:S01]  /*35a0*/  SHF.L.U32 R0, R2, 0x1f, RZ ;  /* 0x0000001f02007819 */ /* 0x000fe200000006ff */
[----:B------:R-:W-:Y:S01]  /*35b0*/  UMOV UR22, URZ ;  /* 0x000000ff00167c82 */ /* 0x000fe20008000000 */
[----:B------:R-:W-:Y:S01]  /*35c0*/  LOP3.LUT R4, R8, 0x1, RZ, 0x3c, !PT ;  /* 0x0000000108047812 */ /* 0x000fe200078e3cff */
[----:B------:R-:W-:Y:S01]  /*35d0*/  UMOV UR20, 0x1 ;  /* 0x0000000100147882 */ /* 0x000fe20000000000 */
[----:B------:R-:W-:Y:S01]  /*35e0*/  UMOV UR19, 0xffffffff ;  /* 0xffffffff00137882 */ /* 0x000fe20000000000 */
[----:B------:R-:W-:Y:S01]  /*35f0*/  UMOV UR7, UR21 ;  /* 0x0000001500077c82 */ /* 0x000fe20008000000 */
[----:B------:R-:W-:Y:S01]  /*3600*/  R2UR UR25, R4 ;  /* 0x00000000041972ca */ /* 0x000fe200000e0000 */
[----:B------:R-:W-:Y:S01]  /*3610*/  IMAD.MOV.U32 R4, RZ, RZ, 0x1040 ;  /* 0x00001040ff047424 */ /* 0x000fe200078e00ff */
[----:B------:R1:W2:Y:S01]  /*3620*/  SYNCS.PHASECHK.TRANS64.TRYWAIT P2, [UR4], R0 ;  /* 0x00000000ff0075a7 */ /* 0x0002a20008041104 */
[----:B------:R-:W-:Y:S01]  /*3630*/  UMOV UR18, UR33 ;  /* 0x0000002100127c82 */ /* 0x000fe20008000000 */
[----:B------:R-:W-:Y:S01]  /*3640*/  UMOV UR17, UR35 ;  /* 0x0000002300117c82 */ /* 0x000fe20008000000 */
[----:B------:R-:W-:-:S08]  /*3650*/  UMOV UR24, URZ ;  /* 0x000000ff00187c82 */ /* 0x000fd00008000000 */
[----:B------:R-:W-:-:S12]  /*3660*/  UIMAD UR25, UR25, 0xe0, UR26 ;  /* 0x000000e0191978a4 */ /* 0x000fd8000f8e021a */
.L_x_67:
[----:B---3--:R-:W-:Y:S01]  /*3670*/  ULEA UR8, UR7, UR16, 0x3 ;  /* 0x0000001007087291 */ /* 0x008fe2000f8e18ff */
[----:B--2---:R-:W-:Y:S11]  /*3680*/  @P2 BRA `(.L_x_63) ;  /* 0x00000000000c2947 */ /* 0x004ff60003800000 */
[----:B------:R-:W-:Y:S04]  /*3690*/  SHF.L.U32 R5, R2, 0x1f, RZ ;  /* 0x0000001f02057819 */ /* 0x000fe800000006ff */
[----:B------:R-:W2:Y:S02]  /*36a0*/  SYNCS.PHASECHK.TRANS64.TRYWAIT P0, [UR8], R5 ;  /* 0x00000005ff0075a7 */ /* 0x000ea40008001108 */
[----:B--2---:R-:W-:Y:S05]  /*36b0*/  @!P0 BRA `(.L_x_64) ;  /* 0x000000b400c08947 */ /* 0x004fea0003800000 */
.L_x_63:
[----:B------:R-:W-:Y:S01]  /*36c0*/  UISETP.NE.AND UP0, UPT, UR17, 0x1, UPT ;  /* 0x000000011100788c */ /* 0x000fe2000bf05270 */
[----:B------:R-:W-:Y:S01]  /*36d0*/  PLOP3.LUT P2, PT, PT, PT, PT, 0x80, 0x8 ;  /* 0x000000000008781c */ /* 0x000fe20003f4f070 */
[----:B------:R-:W-:Y:S04]  /*36e0*/  UIADD3 UR4, UPT, UPT, UR7, 0x1, URZ ;  /* 0x0000000107047890 */ /* 0x000fe8000fffe0ff */
[----:B------:R-:W-:Y:S01]  /*36f0*/  UISETP.NE.AND UP1, UPT, UR4, 0x6, UPT ;  /* 0x000000060400788c */ /* 0x000fe2000bf25270 */
[----:B------:R-:W-:Y:S03]  /*3700*/  PLOP3.LUT P0, PT, PT, PT, UP0, 0x80, 0x8 ;  /* 0x000000000008781c */ /* 0x000fe60003f0f008 */
[----:B------:R-:W-:Y:S02]  /*3710*/  USEL UR5, URZ, 0x1, UP1 ;  /* 0x00000001ff057887 */ /* 0x000fe40008800000 */
[----:B------:R-:W-:Y:S04]  /*3720*/  USEL UR21, UR4, URZ, UP1 ;  /* 0x000000ff04157287 */ /* 0x000fe80008800000 */
[----:B------:R-:W-:Y:S01]  /*3730*/  @UP0 ULEA UR4, UR21, UR16, 0x3 ;  /* 0x0000001015040291 */ /* 0x000fe2000f8e18ff */
[----:B------:R-:W-:Y:S04]  /*3740*/  LOP3.LUT R2, R2, UR5, RZ, 0x3c, !PT ;  /* 0x0000000502027c12 */ /* 0x000fe8000f8e3cff */
[----:B-1----:R-:W-:Y:S04]  /*3750*/  @P0 SHF.L.U32 R0, R2, 0x1f, RZ ;  /* 0x0000001f02000819 */ /* 0x002fe800000006ff */
[----:B------:R1:W2:Y:S01]  /*3760*/  @P0 SYNCS.PHASECHK.TRANS64.TRYWAIT P2, [UR4], R0 ;  /* 0x00000000ff0005a7 */ /* 0x0002a20008041104 */
[----:B------:R-:W-:Y:S04]  /*3770*/  ULOP3.LUT UR4, UR20, 0x1, URZ, 0xc0, !UPT ;  /* 0x0000000114047892 */ /* 0x000fe8000f8ec0ff */
[----:B------:R-:W-:Y:S09]  /*3780*/  UISETP.NE.U32.AND UP0, UPT, UR4, 0x1, UPT ;  /* 0x000000010400788c */ /* 0x000ff2000bf05070 */
[----:B------:R-:W-:Y:S05]  /*3790*/  BRA.U UP0, `(.L_x_65) ;  /* 0x0000000100207547 */ /* 0x000fea000b800000 */
[----:B------:R-:W-:Y:S02]  /*37a0*/  ULEA UR4, UR7, UR30, 0x7 ;  /* 0x0000001e07047291 */ /* 0x000fe4000f8e38ff */
[----:B------:R-:W-:Y:S01]  /*37b0*/  UISETP.NE.AND UP0, UPT, UR19, -0x1, UPT ;  /* 0xffffffff1300788c */ /* 0x000fe2000bf05270 */
[----:B------:R-:W-:Y:S06]  /*37c0*/  UMOV UR5, 0x4008 ;  /* 0x0000400800057882 */ /* 0x000fec0000000000 */
[----:B------:R3:W-:Y:S02]  /*37d0*/  UTCCP.T.S.2CTA.128dp128bit tmem[UR26+0x1e0], gdesc[UR4] ;  /* 0x0001e0041a0079e7 */ /* 0x0007e40008380000 */
[----:B------:R-:W-:Y:S05]  /*37e0*/  BRA.U UP0, `(.L_x_65) ;  /* 0x00000001000c7547 */ /* 0x000fea000b800000 */
[----:B------:R-:W-:Y:S04]  /*37f0*/  SHF.L.U32 R5, R8, 0x1f, RZ ;  /* 0x0000001f08057819 */ /* 0x000fe800000006ff */
[----:B------:R-:W4:Y:S02]  /*3800*/  SYNCS.PHASECHK.TRANS64.TRYWAIT P0, [UR16+0xd8], R5 ;  /* 0x0000d805ff0075a7 */ /* 0x000f240008001110 */
[----:B----4-:R-:W-:Y:S05]  /*3810*/  @!P0 BRA `(.L_x_66) ;  /* 0x000000b400808947 */ /* 0x010fea0003800000 */
.L_x_65:
[----:B------:R-:W-:Y:S01]  /*3820*/  ELECT P0, URZ, PT ;  /* 0x0000000000ff782f */ /* 0x000fe20003800000 */
[----:B------:R-:W-:Y:S02]  /*3830*/  ULEA UR14, UR22, UR31, 0x1 ;  /* 0x0000001f160e7291 */ /* 0x000fe4000f8e08ff */
[----:B------:R-:W-:Y:S02]  /*3840*/  ULEA UR6, UR7, UR29, 0xa ;  /* 0x0000001d07067291 */ /* 0x000fe4000f8e50ff */
[----:B------:R-:W-:Y:S02]  /*3850*/  UIADD3 UR11, UPT, UPT, UR14, 0x1, URZ ;  /* 0x000000010e0b7890 */ /* 0x000fe4000fffe0ff */
[----:B------:R-:W-:Y:S02]  /*3860*/  UISETP.NE.U32.AND UP0, UPT, UR24, URZ, UPT ;  /* 0x000000ff1800728c */ /* 0x000fe4000bf05070 */
[----:B---3--:R-:W-:Y:S02]  /*3870*/  ULOP3.LUT UR4, UR11, 0x1, URZ, 0xc0, !UPT ;  /* 0x000000010b047892 */ /* 0x008fe4000f8ec0ff */
[----:B------:R-:W-:Y:S02]  /*3880*/  UIADD3 UR23, UPT, UPT, UR8, 0x30, URZ ;  /* 0x0000003008177890 */ /* 0x000fe4000fffe0ff */
[----:B------:R-:W-:Y:S01]  /*3890*/  @P0 R2UR UR5, R4 ;  /* 0x00000000040502ca */ /* 0x000fe200000e0000 */
[----:B------:R-:W-:Y:S02]  /*38a0*/  ULOP3.LUT UR4, UR4, 0x494, URZ, 0xfc, !UPT ;  /* 0x0000049404047892 */ /* 0x000fe4000f8efcff */
[----:B------:R-:W-:Y:S02]  /*38b0*/  ULOP3.LUT UR14, UR14, 0xfffffffe, URZ, 0xc0, !UPT ;  /* 0xfffffffe0e0e7892 */ /* 0x000fe4000f8ec0ff */
[----:B------:R-:W-:Y:S02]  /*38c0*/  UIADD3 UR12, UPT, UPT, UR6, 0x4, URZ ;  /* 0x00000004060c7890 */ /* 0x000fe4000fffe0ff */
[----:B------:R-:W-:Y:S01]  /*38d0*/  ULOP3.LUT UR8, UR11, 0xfffffffe, URZ, 0xc0, !UPT ;  /* 0xfffffffe0b087892 */ /* 0x000fe2000f8ec0ff */
[----:B-1----:R-:W-:Y:S01]  /*38e0*/  IMAD.U32 R5, RZ, RZ, UR4 ;  /* 0x00000004ff057e24 */ /* 0x002fe2000f8e00ff */
[----:B------:R-:W-:Y:S02]  /*38f0*/  ULEA UR4, UR7, UR28, 0x9 ;  /* 0x0000001c07047291 */ /* 0x000fe4000f8e48ff */
[----:B------:R-:W-:Y:S02]  /*3900*/  UIADD3 UR18, UPT, UPT, UR18, 0x1, URZ ;  /* 0x0000000112127890 */ /* 0x000fe4000fffe0ff */
[----:B------:R-:W-:Y:S01]  /*3910*/  UIADD3 UR10, UPT, UPT, UR4, 0x2, URZ ;  /* 0x00000002040a7890 */ /* 0x000fe2000fffe0ff */
[----:B------:R-:W-:Y:S01]  /*3920*/  IMAD.U32 R0, RZ, RZ, UR5 ;  /* 0x00000005ff007e24 */ /* 0x000fe2000f8e00ff */
[----:B------:R-:W-:Y:S02]  /*3930*/  UIADD3 UR20, UPT, UPT, UR20, 0x1, URZ ;  /* 0x0000000114147890 */ /* 0x000fe4000fffe0ff */
[----:B------:R-:W-:Y:S02]  /*3940*/  UIADD3 UR19, UPT, UPT, UR19, -0x1, URZ ;  /* 0xffffffff13137890 */ /* 0x000fe4000fffe0ff */
[----:B------:R-:W-:Y:S01]  /*3950*/  UIADD3 UR17, UPT, UPT, UR17, -0x1, URZ ;  /* 0xffffffff11117890 */ /* 0x000fe2000fffe0ff */
[----:B------:R-:W-:Y:S01]  /*3960*/  @P0 PRMT R0, R5, 0x5410, R0 ;  /* 0x0000541005000816 */ /* 0x000fe20000000000 */
[----:B------:R-:W-:Y:S01]  /*3970*/  ULOP3.LUT UR22, UR22, 0x1, URZ, 0x3c, !UPT ;  /* 0x0000000116167892 */ /* 0x000fe2000f8e3cff */
[----:B------:R-:W-:Y:S02]  /*3980*/  UMOV UR7, 0x40004040 ;  /* 0x4000404000077882 */ /* 0x000fe40000000000 */
[----:B------:R-:W-:Y:S01]  /*3990*/  @P0 R2UR UR9, R0 ;  /* 0x00000000000902ca */ /* 0x000fe200000e0000 */
[----:B------:R-:W-:Y:S01]  /*39a0*/  UMOV UR5, 0x80004020 ;  /* 0x8000402000057882 */ /* 0x000fe20000000000 */
[----:B------:R-:W-:Y:S01]  /*39b0*/  UMOV UR13, 0x40004040 ;  /* 0x40004040000d7882 */ /* 0x000fe20000000000 */
[----:B------:R1:W-:Y:S01]  /*39c0*/  UTCHMMA.2CTA gdesc[UR4], gdesc[UR6], tmem[UR25], tmem[UR14], idesc[UR15], UP0 ;  /* 0x00ff0e06040075ea */ /* 0x0003e20008200019 */
[----:B------:R-:W-:Y:S01]  /*39d0*/  UISETP.NE.AND UP0, UPT, UR18, URZ, UPT ;  /* 0x000000ff1200728c */ /* 0x000fe2000bf05270 */
[----:B------:R-:W-:Y:S01]  /*39e0*/  UMOV UR11, 0x80004020 ;  /* 0x80004020000b7882 */ /* 0x000fe20000000000 */
[----:B------:R-:W-:Y:S07]  /*39f0*/  UMOV UR24, 0x1 ;  /* 0x0000000100187882 */ /* 0x000fee0000000000 */
[----:B------:R3:W-:Y:S01]  /*3a00*/  UTCHMMA.2CTA gdesc[UR10], gdesc[UR12], tmem[UR25], tmem[UR8], idesc[UR9], UPT ;  /* 0x00ff080c0a0075ea */ /* 0x0007e2000ba00019 */
[----:B------:R3:W-:Y:S01]  /*3a10*/  UTCBAR.2CTA.MULTICAST [UR23], URZ, UR27 ;  /* 0x000000ff170073e9 */ /* 0x0007e2000820081b */
[----:B-1----:R-:W-:Y:S01]  /*3a20*/  UMOV UR7, UR21 ;  /* 0x0000001500077c82 */ /* 0x002fe20008000000 */
[----:B------:R-:W-:Y:S05]  /*3a30*/  BRA.U UP0, `(.L_x_67) ;  /* 0xfffffffd000c7547 */ /* 0x000fea000b83ffff */
.L_x_62:
[----:B------:R1:W-:Y:S01]  /*3a40*/  UTCBAR.2CTA.MULTICAST [UR34], URZ, UR32 ;  /* 0x000000ff220073e9 */ /* 0x0003e20008200820 */
[----:B------:R-:W-:Y:S01]  /*3a50*/  NOP ;  /* 0x0000000000007918 */ /* 0x000fe20000000000 */
.L_x_61:
[C---:B------:R-:W-:Y:S02]  /*3a60*/  ISETP.NE.AND P0, PT, R9.reuse, 0x2, PT ;  /* 0x000000020900780c */ /* 0x040fe40003f05270 */
[----:B------:R-:W-:Y:S02]  /*3a70*/  LOP3.LUT R8, R8, 0x1, RZ, 0x3c, !PT ;  /* 0x0000000108087812 */ /* 0x000fe400078e3cff */
[----:B------:R-:W-:Y:S02]  /*3a80*/  SEL R0, RZ, 0x1, P0 ;  /* 0x00000001ff007807 */ /* 0x000fe40000000000 */
[----:B------:R-:W-:Y:S02]  /*3a90*/  SEL R9, R9, RZ, P0 ;  /* 0x000000ff09097207 */ /* 0x000fe40000000000 */
[----:B------:R-:W-:Y:S01]  /*3aa0*/  LOP3.LUT R3, R3, R0, RZ, 0x3c, !PT ;  /* 0x0000000003037212 */ /* 0x000fe200078e3cff */
[----:B------:R-:W-:Y:S06]  /*3ab0*/  @P1 BRA `(.L_x_68) ;  /* 0xfffffff800601947 */ /* 0x000fec000383ffff */
[----:B------:R-:W4:Y:S01]  /*3ac0*/  S2UR UR6, SR_CgaCtaId ;  /* 0x00000000000679c3 */ /* 0x000f220000008800 */
[----:B------:R-:W-:Y:S01]  /*3ad0*/  ELECT P0, URZ, PT ;  /* 0x0000000000ff782f */ /* 0x000fe20003800000 */
[----:B------:R-:W-:Y:S01]  /*3ae0*/  IMAD.MOV.U32 R0, RZ, RZ, 0x1 ;  /* 0x00000001ff007424 */ /* 0x000fe200078e00ff */
[----:B------:R-:W-:Y:S01]  /*3af0*/  UMOV UR4, 0x40 ;  /* 0x0000004000047882 */ /* 0x000fe20000000000 */
[----:B------:R-:W-:-:S04]  /*3b00*/  SHF.L.U32 R3, RZ, 0x1f, RZ ;  /* 0x0000001fff037819 */ /* 0x000fc800000006ff */
[----:B------:R-:W-:Y:S01]  /*3b10*/  UVIRTCOUNT.DEALLOC.SMPOOL 0x80 ;  /* 0x000000800000784c */ /* 0x000fe20000000000 */
[----:B----4-:R-:W-:-:S09]  /*3b20*/  ULEA UR6, UR6, UR4, 0x18 ;  /* 0x0000000406067291 */ /* 0x010fd2000f8ec0ff */
[----:B------:R4:W-:Y:S01]  /*3b30*/  @P0 STS.U8 [UR6+0x1c], R0 ;  /* 0x00001c00ff000988 */ /* 0x0009e20008000006 */
[----:B------:R-:W2:Y:S02]  /*3b40*/  SYNCS.PHASECHK.TRANS64.TRYWAIT P0, [UR16+0x100], R3 ;  /* 0x00010003ff0075a7 */ /* 0x000ea40008001110 */
[----:B--2-4-:R-:W-:Y:S05]  /*3b50*/  @!P0 BRA `(.L_x_69) ;  /* 0x000000b000c88947 */ /* 0x014fea0003800000 */
.L_x_198:
[----:B------:R-:W-:Y:S01]  /*3b60*/  NOP ;  /* 0x0000000000007918 */ /* 0x000fe20000000000 */
[----:B--2---:R-:W2:Y:S01]  /*3b70*/  LDS R0, [UR6+0x14] ;  /* 0x00001406ff007984 */ /* 0x004ea20008000800 */
[----:B------:R-:W-:Y:S01]  /*3b80*/  ULOP3.LUT UR4, UR26, 0xffff, URZ, 0xc0, !UPT ;  /* 0x0000ffff1a047892 */ /* 0x000fe2000f8ec0ff */
[----:B------:R-:W-:Y:S01]  /*3b90*/  UMOV UR5, 0xffff ;  /* 0x0000ffff00057882 */ /* 0x000fe20000000000 */
[----:B------:R-:W-:Y:S02]  /*3ba0*/  UMOV UR7, 0x1 ;  /* 0x0000000100077882 */ /* 0x000fe40000000000 */
[----:B------:R-:W-:-:S04]  /*3bb0*/  USHF.R.U32.HI UR4, URZ, 0x5, UR4 ;  /* 0x00000005ff047899 */ /* 0x000fc80008011604 */
[----:B------:R-:W-:Y:S02]  /*3bc0*/  USHF.L.U32 UR5, UR5, UR4, URZ ;  /* 0x0000000405057299 */ /* 0x000fe400080006ff */
[----:B------:R-:W-:-:S04]  /*3bd0*/  USHF.L.U32 UR4, UR7, UR4, URZ ;  /* 0x0000000407047299 */ /* 0x000fc800080006ff */
[----:B--2---:R-:W-:-:S04]  /*3be0*/  LOP3.LUT R0, R0, UR5, RZ, 0xc0, !PT ;  /* 0x0000000500007c12 */ /* 0x004fc8000f8ec0ff */
[----:B------:R-:W-:-:S13]  /*3bf0*/  ISETP.NE.AND P0, PT, R0, UR5, PT ;  /* 0x0000000500007c0c */ /* 0x000fda000bf05270 */
[----:B------:R-:W-:Y:S05]  /*3c00*/  @P0 BRA `(.L_x_70) ;  /* 0x0000000000580947 */ /* 0x000fea0003800000 */
[----:B------:R-:W2:Y:S02]  /*3c10*/  LDS R0, [UR6+0x18] ;  /* 0x00001806ff007984 */ /* 0x000ea40008000800 */
[----:B--2---:R-:W-:-:S04]  /*3c20*/  LOP3.LUT R0, R0, UR4, RZ, 0xc0, !PT ;  /* 0x0000000400007c12 */ /* 0x004fc8000f8ec0ff */
[----:B------:R-:W-:-:S13]  /*3c30*/  ISETP.NE.AND P0, PT, R0, UR4, PT ;  /* 0x0000000400007c0c */ /* 0x000fda000bf05270 */
[----:B------:R-:W-:Y:S05]  /*3c40*/  @P0 BRA `(.L_x_71) ;  /* 0x00000000003c0947 */ /* 0x000fea0003800000 */
[----:B------:R-:W2:Y:S01]  /*3c50*/  S2R R2, SR_LANEID ;  /* 0x0000000000027919 */ /* 0x000ea20000000000 */
[----:B------:R-:W-:Y:S01]  /*3c60*/  ULOP3.LUT UR5, URZ, UR5, URZ, 0x33, !UPT ;  /* 0x00000005ff057292 */ /* 0x000fe2000f8e33ff */
[----:B------:R-:W-:Y:S01]  /*3c70*/  LOP3.LUT R4, RZ, UR4, RZ, 0x33, !PT ;  /* 0x00000004ff047c12 */ /* 0x000fe2000f8e33ff */
[----:B------:R-:W-:Y:S02]  /*3c80*/  VOTEU.ANY UR4, UPT, PT ;  /* 0x0000000000047886 */ /* 0x000fe400038e0100 */
[----:B------:R-:W-:Y:S01]  /*3c90*/  UFLO.U32 UR4, UR4 ;  /* 0x00000004000472bd */ /* 0x000fe200080e0000 */
[----:B------:R-:W4:Y:S01]  /*3ca0*/  REDUX UR7, R4 ;  /* 0x00000000040773c4 */ /* 0x000f220000000000 */
[----:B------:R-:W-:-:S06]  /*3cb0*/  IMAD.U32 R0, RZ, RZ, UR5 ;  /* 0x00000005ff007e24 */ /* 0x000fcc000f8e00ff */
[----:B------:R1:W-:Y:S01]  /*3cc0*/  UTCATOMSWS.AND URZ, UR5 ;  /* 0x0000000500ff79e3 */ /* 0x0003e20008000000 */
[----:B---3--:R-:W3:Y:S01]  /*3cd0*/  REDUX UR8, R0 ;  /* 0x00000000000873c4 */ /* 0x008ee20000000000 */
[----:B--2---:R-:W-:Y:S01]  /*3ce0*/  ISETP.EQ.U32.AND P0, PT, R2, UR4, PT ;  /* 0x0000000402007c0c */ /* 0x004fe2000bf02070 */
[----:B----4-:R-:W-:Y:S01]  /*3cf0*/  IMAD.U32 R2, RZ, RZ, UR7 ;  /* 0x00000007ff027e24 */ /* 0x010fe2000f8e00ff */
[----:B---3--:R-:W-:-:S11]  /*3d00*/  MOV R3, UR8 ;  /* 0x0000000800037c02 */ /* 0x008fd60008000f00 */
[----:B------:R1:W-:Y:S04]  /*3d10*/  @P0 ATOMS.AND RZ, [UR6+0x14], R3 ;  /* 0x00001403ffff098c */ /* 0x0003e8000a800006 */
[----:B------:R1:W-:Y:S01]  /*3d20*/  @P0 ATOMS.AND RZ, [UR6+0x18], R2 ;  /* 0x00001802ffff098c */ /* 0x0003e2000a800006 */
[----:B------:R-:W-:Y:S05]  /*3d30*/  BRA `(.L_x_72) ;  /* 0x0000000000147947 */ /* 0x000fea0003800000 */
.L_x_71:
[----:B------:R-:W-:Y:S02]  /*3d40*/  MOV R2, 0x3d60 ;  /* 0x00003d6000027802 */ /* 0x000fe40000000f00 */
[----:B-1-3-5:R-:W-:Y:S05]  /*3d50*/  CALL.REL.NOINC `($__internal_0_$__cuda_sm10x_tcgen05_guardrail_trap_col_being_dealloced_not_returned_by_alloc) ;  /* 0x000000b800647944 */ /* 0x02afea0003c00000 */
[----:B------:R-:W-:Y:S05]  /*3d60*/  BRA `(.L_x_72) ;  /* 0x0000000000087947 */ /* 0x000fea0003800000 */
.L_x_70:
[----:B------:R-:W-:Y:S02]  /*3d70*/  MOV R2, 0x3d90 ;  /* 0x00003d9000027802 */ /* 0x000fe40000000f00 */
[----:B-1-3-5:R-:W-:Y:S05]  /*3d80*/  CALL.REL.NOINC `($__internal_2_$__cuda_sm10x_tcgen05_guardrail_trap_unallocated_columns_being_dealloced) ;  /* 0x000000b800707944 */ /* 0x02afea0003c00000 */
.L_x_72:
[----:B------:R-:W-:Y:S01]  /*3d90*/  NOP ;  /* 0x0000000000007918 */ /* 0x000fe20000000000 */
[----:B-1----:R-:W-:Y:S05]  /*3da0*/  EXIT ;  /* 0x000000000000794d */ /* 0x002fea0003800000 */
.L_x_48:
[----:B------:R-:W-:-:S09]  /*3db0*/  UISETP.NE.OR UP0, UPT, UR18, 0x3, !UP4 ;  /* 0x000000031200788c */ /* 0x000fd2000e705670 */
[----:B------:R-:W-:Y:S05]  /*3dc0*/  BRA.U UP0, `(.L_x_73) ;  /* 0x0000002100fc7547 */ /* 0x000fea000b800000 */
[----:B------:R-:W1:Y:S01]  /*3dd0*/  LDCU.64 UR4, c[0x0][0xa88] ;  /* 0x00015100ff0477ac */ /* 0x000e620008000a00 */
[----:B------:R-:W2:Y:S01]  /*3de0*/  LDC.64 R12, c[0x0][0x348] ;  /* 0x0000d200ff0c7b82 */ /* 0x000ea20000000a00 */
[----:B------:R-:W-:Y:S01]  /*3df0*/  HFMA2 R10, -RZ, RZ, 0, 0 ;  /* 0x00000000ff0a7431 */ /* 0x000fe200000001ff */
[----:B------:R-:W-:Y:S01]  /*3e00*/  MOV R9, RZ ;  /* 0x000000ff00097202 */ /* 0x000fe20000000f00 */
[----:B------:R-:W3:Y:S01]  /*3e10*/  LDCU UR55, c[0x0][0x370] ;  /* 0x00006e00ff3777ac */ /* 0x000ee20008000800 */
[----:B------:R-:W-:Y:S01]  /*3e20*/  HFMA2 R3, -RZ, RZ, 0, 2 ;  /* 0x00004000ff037431 */ /* 0x000fe200000001ff */
[----:B------:R-:W3:Y:S01]  /*3e30*/  LDCU.128 UR60, c[0x0][0xd10] ;  /* 0x0001a200ff3c77ac */ /* 0x000ee20008000c00 */
[----:B------:R-:W4:Y:S01]  /*3e40*/  LDCU UR53, c[0x0][0x374] ;  /* 0x00006e80ff3577ac */ /* 0x000f220008000800 */
[----:B------:R-:W4:Y:S01]  /*3e50*/  LDCU.64 UR56, c[0x0][0xa90] ;  /* 0x00015200ff3877ac */ /* 0x000f220008000a00 */
[----:B-1----:R-:W-:Y:S01]  /*3e60*/  UISETP.NE.U32.AND UP0, UPT, UR4, URZ, UPT ;  /* 0x000000ff0400728c */ /* 0x002fe2000bf05070 */
[----:B------:R-:W1:Y:S01]  /*3e70*/  LDCU UR15, c[0x0][0xd0c] ;  /* 0x0001a180ff0f77ac */ /* 0x000e620008000800 */
[----:B------:R-:W2:Y:S01]  /*3e80*/  LDCU UR65, c[0x0][0xd20] ;  /* 0x0001a400ff4177ac */ /* 0x000ea20008000800 */
[----:B------:R-:W2:Y:S01]  /*3e90*/  LDCU UR4, c[0x0][0xd30] ;  /* 0x0001a600ff0477ac */ /* 0x000ea20008000800 */
[----:B------:R-:W-:-:S02]  /*3ea0*/  UISETP.NE.AND.EX UP6, UPT, UR5, URZ, UPT, UP0 ;  /* 0x000000ff0500728c */ /* 0x000fc4000bfc5300 */
[----:B------:R-:W-:Y:S02]  /*3eb0*/  UISETP.NE.AND UP0, UPT, UR18, 0x2, UPT ;  /* 0x000000021200788c */ /* 0x000fe4000bf05270 */
[----:B---3--:R-:W-:Y:S02]  /*3ec0*/  UIMAD.WIDE.U32 UR8, UR55, UR60, URZ ;  /* 0x0000003c370872a5 */ /* 0x008fe4000f8e00ff */
[----:B----4-:R-:W-:Y:S01]  /*3ed0*/  UIMAD.WIDE.U32 UR6, UR53, UR63, URZ ;  /* 0x0000003f350672a5 */ /* 0x010fe2000f8e00ff */
[----:B------:R-:W-:Y:S01]  /*3ee0*/  UMOV UR21, 0x400 ;  /* 0x0000040000157882 */ /* 0x000fe20000000000 */
[----:B------:R-:W-:Y:S02]  /*3ef0*/  USEL UR64, URZ, 0x1, UP0 ;  /* 0x00000001ff407887 */ /* 0x000fe40008000000 */
[----:B------:R-:W-:Y:S02]  /*3f00*/  UISETP.NE.U32.AND UP0, UPT, UR56, URZ, UPT ;  /* 0x000000ff3800728c */ /* 0x000fe4000bf05070 */
[----:B------:R-:W-:Y:S01]  /*3f10*/  ULEA UR21, UR54, UR21, 0x18 ;  /* 0x0000001536157291 */ /* 0x000fe2000f8ec0ff */
[----:B------:R-:W-:Y:S01]  /*3f20*/  UMOV UR5, UR9 ;  /* 0x0000000900057c82 */ /* 0x000fe20008000000 */
[----:B------:R-:W-:Y:S01]  /*3f30*/  UMOV UR6, UR7 ;  /* 0x0000000700067c82 */ /* 0x000fe20008000000 */
[----:B------:R-:W-:-:S02]  /*3f40*/  UISETP.GE.AND UP4, UPT, UR45, 0x1, UPT ;  /* 0x000000012d00788c */ /* 0x000fc4000bf86270 */
[----:B------:R-:W-:Y:S02]  /*3f50*/  UISETP.NE.AND UP3, UPT, UR45, 0x1, UPT ;  /* 0x000000012d00788c */ /* 0x000fe4000bf65270 */
[----:B------:R-:W-:Y:S01]  /*3f60*/  UISETP.NE.AND.EX UP5, UPT, UR57, URZ, UPT, UP0 ;  /* 0x000000ff3900728c */ /* 0x000fe2000bfa5300 */
[----:B------:R-:W-:Y:S01]  /*3f70*/  UMOV UR46, URZ ;  /* 0x000000ff002e7c82 */ /* 0x000fe20008000000 */
[----:B------:R-:W-:Y:S01]  /*3f80*/  UPLOP3.LUT UP1, UPT, UPT, UPT, UPT, 0x40, 0x4 ;  /* 0x000000000004789c */ /* 0x000fe20003f2e870 */
[----:B------:R-:W3:Y:S01]  /*3f90*/  LDCU.64 UR22, c[0x0][0xd28] ;  /* 0x0001a500ff1677ac */ /* 0x000ee20008000a00 */
[----:B-1----:R-:W-:Y:S02]  /*3fa0*/  UISETP.NE.AND UP3, UPT, UR15, 0x1, UPT ;  /* 0x000000010f00788c */ /* 0x002fe4000bf65270 */
[----:B------:R-:W-:Y:S02]  /*3fb0*/  UIADD3 UR25, UPT, UPT, UR21, 0x60, URZ ;  /* 0x0000006015197890 */ /* 0x000fe4000fffe0ff */
[----:B------:R-:W-:-:S02]  /*3fc0*/  UIADD3 UR49, UPT, UPT, UR21, 0x68, URZ ;  /* 0x0000006815317890 */ /* 0x000fc4000fffe0ff */
[----:B------:R-:W-:Y:S02]  /*3fd0*/  UIADD3 UR41, UPT, UPT, UR21, 0x70, URZ ;  /* 0x0000007015297890 */ /* 0x000fe4000fffe0ff */
[----:B------:R-:W-:Y:S02]  /*3fe0*/  UIADD3 UR33, UPT, UPT, UR21, 0x78, URZ ;  /* 0x0000007815217890 */ /* 0x000fe4000fffe0ff */
[----:B------:R-:W-:Y:S02]  /*3ff0*/  USHF.R.U32.HI UR59, URZ, UR61, UR5 ;  /* 0x0000003dff3b7299 */ /* 0x000fe40008011605 */
[----:B--2---:R-:W-:Y:S02]  /*4000*/  USHF.R.U32.HI UR58, URZ, UR65, UR6 ;  /* 0x00000041ff3a7299 */ /* 0x004fe40008011606 */
[----:B------:R-:W-:Y:S02]  /*4010*/  UISETP.NE.AND UP0, UPT, UR62, 0x1, UPT ;  /* 0x000000013e00788c */ /* 0x000fe4000bf05270 */
[----:B------:R-:W-:-:S11]  /*4020*/  UISETP.NE.AND UP4, UPT, UR4, 0x1, UPT ;  /* 0x000000010400788c */ /* 0x000fd6000bf85270 */
.L_x_88:
[C---:B------:R-:W-:Y:S02]  /*4030*/  LEA R8, R10.reuse, UR21, 0x3 ;  /* 0x000000150a087c11 */ /* 0x040fe4000f8e18ff */
[----:B------:R-:W-:Y:S02]  /*4040*/  SHF.L.U32 R5, R9, 0x1f, RZ ;  /* 0x0000001f09057819 */ /* 0x000fe400000006ff */
[----:B------:R-:W-:Y:S02]  /*4050*/  LEA R6, R10, UR21, 0x4 ;  /* 0x000000150a067c11 */ /* 0x000fe4000f8e20ff */
[----:B-1----:R-:W1:Y:S02]  /*4060*/  SYNCS.PHASECHK.TRANS64.TRYWAIT P0, [R8+URZ+0xb0], R5 ;  /* 0x0000b005080075a7 */ /* 0x002e6400080011ff */
[----:B-1----:R-:W-:Y:S05]  /*4070*/  @!P0 BRA `(.L_x_74) ;  /* 0x000000ac00988947 */ /* 0x002fea0003800000 */
.L_x_199:
[----:B-1----:R-:W1:Y:S01]  /*4080*/  LDS.128 R4, [R6+0x110] ;  /* 0x0001100006047984 */ /* 0x002e620000000c00 */
[----:B------:R-:W-:Y:S01]  /*4090*/  UISETP.GE.AND UP0, UPT, UR45, 0x1, UPT ;  /* 0x000000012d00788c */ /* 0x000fe2000bf06270 */
[----:B------:R-:W-:Y:S01]  /*40a0*/  @!PT LDS RZ, [RZ] ;  /* 0x00000000fffff984 */ /* 0x000fe20000000800 */
[----:B------:R-:W-:Y:S01]  /*40b0*/  @!PT LDS RZ, [RZ] ;  /* 0x00000000fffff984 */ /* 0x000fe20000000800 */
[----:B------:R-:W-:Y:S01]  /*40c0*/  @!PT LDS RZ, [RZ] ;  /* 0x00000000fffff984 */ /* 0x000fe20000000800 */
[----:B------:R-:W-:Y:S01]  /*40d0*/  @!PT LDS RZ, [RZ] ;  /* 0x00000000fffff984 */ /* 0x000fe20000000800 */
[----:B------:R2:W-:Y:S06]  /*40e0*/  MEMBAR.ALL.CTA ;  /* 0x0000000000007992 */ /* 0x0005ec0000008000 */
[----:B--2---:R-:W2:Y:S01]  /*40f0*/  FENCE.VIEW.ASYNC.S ;  /* 0x00000000000073c6 */ /* 0x004ea20000000000 */
[----:B-1----:R-:W-:Y:S11]  /*4100*/  LOP3.LUT P0, RZ, R6, 0x1, RZ, 0xc0, !PT ;  /* 0x0000000106ff7812 */ /* 0x002ff6000780c0ff */
[----:B------:R-:W-:Y:S02]  /*4110*/  @!UPT UIADD3 URZ, UPT, UPT, URZ, URZ, URZ ;  /* 0x000000fffffff290 */ /* 0x000fe4000fffe0ff */
[----:B--2---:R-:W-:Y:S01]  /*4120*/  VOTEU.ANY UP3, P0 ;  /* 0x0000000000ff7886 */ /* 0x004fe20000060100 */
[----:B------:R-:W-:Y:S11]  /*4130*/  PLOP3.LUT P0, PT, PT, PT, UP3, 0x80, 0x8 ;  /* 0x000000000008781c */ /* 0x000ff60003f0f038 */
[----:B------:R-:W-:Y:S02]  /*4140*/  @!UPT UIADD3 URZ, UPT, UPT, URZ, URZ, URZ ;  /* 0x000000fffffff290 */ /* 0x000fe4000fffe0ff */
[----:B------:R-:W-:Y:S02]  /*4150*/  @P0 SHF.R.U32.HI R0, RZ, 0x10, R5 ;  /* 0x00000010ff000819 */ /* 0x000fe40000011605 */
[----:B------:R-:W-:Y:S02]  /*4160*/  @P0 MOV R2, R4 ;  /* 0x0000000400020202 */ /* 0x000fe40000000f00 */
[----:B------:R-:W-:Y:S01]  /*4170*/  @P0 R2UR UR4, R0 ;  /* 0x00000000000402ca */ /* 0x000fe200000e0000 */
[----:B------:R-:W-:Y:S01]  /*4180*/  VIADD R0, R8, 0xc0 ;  /* 0x000000c008007836 */ /* 0x000fe20000000000 */
[----:B------:R-:W-:Y:S02]  /*4190*/  @P0 LOP3.LUT R4, R5, 0xffff, RZ, 0xc0, !PT ;  /* 0x0000ffff05040812 */ /* 0x000fe400078ec0ff */
[----:B------:R-:W-:Y:S02]  /*41a0*/  @P0 R2UR UR6, R2 ;  /* 0x00000000020602ca */ /* 0x000fe400000e0000 */
[----:B------:R-:W-:Y:S02]  /*41b0*/  PRMT R0, RZ, 0x654, R0 ;  /* 0x00000654ff007816 */ /* 0x000fe40000000000 */
[----:B------:R-:W-:Y:S02]  /*41c0*/  @P0 R2UR UR5, R4 ;  /* 0x00000000040502ca */ /* 0x000fe400000e0000 */
[----:B------:R1:W-:Y:S03]  /*41d0*/  SYNCS.ARRIVE.TRANS64.RED.A1T0 RZ, [R0+URZ], RZ ;  /* 0x000000ff00ff79a7 */ /* 0x0003e600081004ff */
[----:B------:R-:W-:Y:S04]  /*41e0*/  @UP3 UMOV UR47, UR4 ;  /* 0x00000004002f3c82 */ /* 0x000fe80008000000 */
[----:B------:R-:W-:Y:S04]  /*41f0*/  @UP3 UMOV UR14, UR6 ;  /* 0x00000006000e3c82 */ /* 0x000fe80008000000 */
[----:B------:R-:W-:Y:S01]  /*4200*/  @UP3 UMOV UR13, UR5 ;  /* 0x00000005000d3c82 */ /* 0x000fe20008000000 */
[----:B------:R-:W-:Y:S05]  /*4210*/  BRA.U !UP0, `(.L_x_75) ;  /* 0x0000000108c07547 */ /* 0x000fea000b800000 */
[----:B------:R-:W-:Y:S02]  /*4220*/  UIMAD.WIDE.U32 UR16, UR13, UR63, URZ ;  /* 0x0000003f0d1072a5 */ /* 0x000fe4000f8e00ff */
[----:B------:R-:W-:Y:S02]  /*4230*/  UP2UR UR20, UPR, URZ, 0x4 ;  /* 0x00000004ff147883 */ /* 0x000fe40008000000 */
[----:B------:R-:W-:Y:S02]  /*4240*/  UISETP.NE.AND UP2, UPT, UR62, 0x1, UPT ;  /* 0x000000013e00788c */ /* 0x000fe4000bf45270 */
[----:B------:R-:W-:Y:S02]  /*4250*/  UIMAD.WIDE.U32 UR18, UR14, UR60, URZ ;  /* 0x0000003c0e1272a5 */ /* 0x000fe4000f8e00ff */
[----:B------:R-:W-:Y:S02]  /*4260*/  USEL UR4, UR53, UR58, !UP2 ;  /* 0x0000003a35047287 */ /* 0x000fe4000d000000 */
[----:B------:R-:W-:Y:S02]  /*4270*/  UISETP.NE.AND UP0, UPT, UR15, 0x1, UPT ;  /* 0x000000010f00788c */ /* 0x000fe4000bf05270 */
[----:B------:R-:W-:Y:S02]  /*4280*/  UP2UR UR24, UPR, URZ, 0x2 ;  /* 0x00000002ff187883 */ /* 0x000fe40008000000 */
[----:B------:R-:W-:Y:S02]  /*4290*/  UISETP.NE.AND UP1, UPT, UR45, 0x1, UPT ;  /* 0x000000012d00788c */ /* 0x000fe4000bf25270 */
[----:B---3--:R-:W-:Y:S02]  /*42a0*/  UIMAD.WIDE.U32 UR8, UR4, UR22, URZ ;  /* 0x00000016040872a5 */ /* 0x008fe4000f8e00ff */
[----:B------:R-:W-:Y:S01]  /*42b0*/  USEL UR7, UR55, UR59, !UP0 ;  /* 0x0000003b37077287 */ /* 0x000fe2000c000000 */
[----:B------:R-:W-:Y:S02]  /*42c0*/  UMOV UR5, UR17 ;  /* 0x0000001100057c82 */ /* 0x000fe40008000000 */
[----:B------:R-:W-:Y:S02]  /*42d0*/  USHF.R.U32.HI UR6, URZ, UR65, UR5 ;  /* 0x00000041ff067299 */ /* 0x000fe40008011605 */
[----:B------:R-:W-:Y:S02]  /*42e0*/  UIMAD.WIDE.U32 UR10, UR7, UR22, URZ ;  /* 0x00000016070a72a5 */ /* 0x000fe4000f8e00ff */
[----:B------:R-:W-:Y:S02]  /*42f0*/  USEL UR6, UR13, UR6, !UP2 ;  /* 0x000000060d067287 */ /* 0x000fe4000d000000 */
[----:B------:R-:W-:Y:S01]  /*4300*/  UISETP.NE.AND UP2, UPT, UR20, URZ, UPT ;  /* 0x000000ff1400728c */ /* 0x000fe2000bf45270 */
[----:B------:R-:W-:Y:S02]  /*4310*/  UMOV UR5, UR19 ;  /* 0x0000001300057c82 */ /* 0x000fe40008000000 */
[----:B------:R-:W-:Y:S03]  /*4320*/  USHF.R.U32.HI UR12, URZ, UR61, UR5 ;  /* 0x0000003dff0c7299 */ /* 0x000fe60008011605 */
[----:B------:R-:W-:Y:S02]  /*4330*/  UMOV UR5, UR9 ;  /* 0x0000000900057c82 */ /* 0x000fe40008000000 */
[----:B------:R-:W-:Y:S03]  /*4340*/  @UP1 USHF.R.U32.HI UR4, URZ, UR23, UR5 ;  /* 0x00000017ff041299 */ /* 0x000fe60008011605 */
[----:B------:R-:W-:Y:S01]  /*4350*/  UMOV UR5, UR11 ;  /* 0x0000000b00057c82 */ /* 0x000fe20008000000 */
[----:B------:R-:W-:Y:S02]  /*4360*/  UIMAD UR4, UR45, UR4, URZ ;  /* 0x000000042d0472a4 */ /* 0x000fe4000f8e02ff */
[----:B------:R-:W-:Y:S02]  /*4370*/  @UP1 USHF.R.U32.HI UR7, URZ, UR23, UR5 ;  /* 0x00000017ff071299 */ /* 0x000fe40008011605 */
[----:B------:R-:W-:Y:S02]  /*4380*/  USEL UR5, UR14, UR12, !UP0 ;  /* 0x0000000c0e057287 */ /* 0x000fe4000c000000 */
[----:B------:R-:W-:Y:S02]  /*4390*/  UIMAD.WIDE.U32 UR10, UR6, UR22, URZ ;  /* 0x00000016060a72a5 */ /* 0x000fe4000f8e00ff */
[----:B------:R-:W-:Y:S02]  /*43a0*/  UIMAD UR8, UR45, UR7, URZ ;  /* 0x000000072d0872a4 */ /* 0x000fe4000f8e02ff */
[----:B------:R-:W-:Y:S03]  /*43b0*/  UISETP.GE.AND UP0, UPT, UR6, UR4, UPT ;  /* 0x000000040600728c */ /* 0x000fe6000bf06270 */
[----:B------:R-:W-:Y:S01]  /*43c0*/  UMOV UR4, UR11 ;  /* 0x0000000b00047c82 */ /* 0x000fe20008000000 */
[----:B------:R-:W-:Y:S02]  /*43d0*/  UISETP.GE.OR UP0, UPT, UR5, UR8, UP0 ;  /* 0x000000080500728c */ /* 0x000fe40008706670 */
[----:B------:R-:W-:Y:S02]  /*43e0*/  USHF.R.U32.HI UR4, URZ, UR23, UR4 ;  /* 0x00000017ff047299 */ /* 0x000fe40008011604 */
[----:B------:R-:W-:Y:S02]  /*43f0*/  UIMAD.WIDE.U32 UR8, UR5, UR22, URZ ;  /* 0x00000016050872a5 */ /* 0x000fe4000f8e00ff */
[----:B------:R-:W-:Y:S04]  /*4400*/  USEL UR10, UR6, UR4, !UP1 ;  /* 0x00000004060a7287 */ /* 0x000fe8000c800000 */
[----:B------:R-:W-:Y:S01]  /*4410*/  UIADD3 UR11, UPT, UPT, -UR10, URZ, URZ ;  /* 0x000000ff0a0b7290 */ /* 0x000fe2000fffe1ff */
[----:B------:R-:W-:Y:S02]  /*4420*/  @!UP0 UMOV UR4, UR9 ;  /* 0x0000000900048c82 */ /* 0x000fe40008000000 */
[----:B------:R-:W-:Y:S02]  /*4430*/  @!UP0 USHF.R.U32.HI UR4, URZ, UR23, UR4 ;  /* 0x00000017ff048299 */ /* 0x000fe40008011604 */
[----:B------:R-:W-:Y:S02]  /*4440*/  UIMAD UR8, UR45, UR11, UR6 ;  /* 0x0000000b2d0872a4 */ /* 0x000fe4000f8e0206 */
[----:B------:R-:W-:Y:S02]  /*4450*/  @!UP0 USEL UR4, UR5, UR4, !UP1 ;  /* 0x0000000405048287 */ /* 0x000fe4000c800000 */
[----:B------:R-:W-:Y:S02]  /*4460*/  UISETP.NE.AND UP1, UPT, UR24, URZ, UPT ;  /* 0x000000ff1800728c */ /* 0x000fe4000bf25270 */
[----:B------:R-:W-:Y:S02]  /*4470*/  @!UP0 UIMAD UR7, UR7, UR8, UR4 ;  /* 0x00000008070782a4 */ /* 0x000fe4000f8e0204 */
[----:B------:R-:W-:Y:S02]  /*4480*/  @!UP0 UIADD3 UR9, UPT, UPT, UR10, -UR4, URZ ;  /* 0x800000040a098290 */ /* 0x000fe4000fffe0ff */
[----:B------:R-:W-:Y:S02]  /*4490*/  UIADD3 UR8, UPT, UPT, -UR6, URZ, URZ ;  /* 0x000000ff06087290 */ /* 0x000fe4000fffe1ff */
[----:B------:R-:W-:Y:S02]  /*44a0*/  UIADD3 UR4, UPT, UPT, -UR5, URZ, URZ ;  /* 0x000000ff05047290 */ /* 0x000fe4000fffe1ff */
[----:B------:R-:W-:Y:S03]  /*44b0*/  @!UP0 UIMAD UR6, UR9, UR45, UR5 ;  /* 0x0000002d090682a4 */ /* 0x000fe6000f8e0205 */
[----:B------:R-:W-:Y:S01]  /*44c0*/  @!UP0 UMOV UR5, UR7 ;  /* 0x0000000700058c82 */ /* 0x000fe20008000000 */
[----:B------:R-:W-:Y:S02]  /*44d0*/  UIMAD UR7, UR15, UR4, UR14 ;  /* 0x000000040f0772a4 */ /* 0x000fe4000f8e020e */
[----:B------:R-:W-:Y:S02]  /*44e0*/  UIMAD UR4, UR62, UR8, UR13 ;  /* 0x000000083e0472a4 */ /* 0x000fe4000f8e020d */
[----:B------:R-:W-:Y:S02]  /*44f0*/  UIMAD UR14, UR5, UR15, UR7 ;  /* 0x0000000f050e72a4 */ /* 0x000fe4000f8e0207 */
[----:B------:R-:W-:Y:S11]  /*4500*/  UIMAD UR13, UR6, UR62, UR4 ;  /* 0x0000003e060d72a4 */ /* 0x000ff6000f8e0204 */
[----:B------:R-:W-:Y:S01]  /*4510*/  @!UPT UIADD3 URZ, UPT, UPT, URZ, URZ, URZ ;  /* 0x000000fffffff290 */ /* 0x000fe2000fffe0ff */
.L_x_75:
[----:B------:R-:W2:Y:S01]  /*4520*/  @!UP4 LDCU.128 UR8, c[0x0][0xd10] ;  /* 0x0001a200ff08c7ac */ /* 0x000ea20008000c00 */
[----:B------:R-:W-:Y:S01]  /*4530*/  IMAD.MOV.U32 R6, RZ, RZ, 0x1 ;  /* 0x00000001ff067424 */ /* 0x000fe200078e00ff */
[----:B------:R-:W-:Y:S04]  /*4540*/  ISETP.NE.U32.AND P1, PT, RZ, UR56, PT ;  /* 0x00000038ff007c0c */ /* 0x000fe8000bf25070 */
[----:B------:R-:W-:Y:S01]  /*4550*/  ISETP.NE.AND.EX P1, PT, RZ, UR57, PT, P1 ;  /* 0x00000039ff007c0c */ /* 0x000fe2000bf25310 */
[----:B------:R-:W4:Y:S01]  /*4560*/  @!UP4 LDCU UR5, c[0x0][0xd0c] ;  /* 0x0001a180ff05c7ac */ /* 0x000f220008000800 */
[----:B------:R-:W-:Y:S01]  /*4570*/  SHF.L.U32 R6, R6, 0x1f, RZ ;  /* 0x0000001f06067819 */ /* 0x000fe200000006ff */
[----:B------:R-:W3:Y:S01]  /*4580*/  @!UP4 LDCU UR4, c[0x0][0xd20] ;  /* 0x0001a400ff04c7ac */ /* 0x000ee20008000800 */
[----:B------:R-:W-:Y:S02]  /*4590*/  USHF.L.U32 UR29, UR27, 0x8, URZ ;  /* 0x000000081b1d7899 */ /* 0x000fe400080006ff */
[----:B--2---:R-:W-:Y:S02]  /*45a0*/  UIMAD.WIDE.U32 UR6, UR14, UR8, URZ ;  /* 0x000000080e0672a5 */ /* 0x004fe4000f8e00ff */
[----:B------:R-:W-:Y:S02]  /*45b0*/  USHF.L.U32 UR26, UR26, 0x7, URZ ;  /* 0x000000071a1a7899 */ /* 0x000fe400080006ff */
[----:B------:R-:W-:Y:S02]  /*45c0*/  @!UP4 USHF.R.U32.HI UR7, URZ, UR9, UR7 ;  /* 0x00000009ff07c299 */ /* 0x000fe40008011607 */
[----:B------:R-:W-:Y:S02]  /*45d0*/  UIMAD.WIDE.U32 UR8, UR13, UR11, URZ ;  /* 0x0000000b0d0872a5 */ /* 0x000fe4000f8e00ff */
[----:B----4-:R-:W-:Y:S04]  /*45e0*/  @!UP4 UISETP.NE.AND UP0, UPT, UR5, 0x1, UPT ;  /* 0x000000010500c88c */ /* 0x010fe8000bf05270 */
[----:B------:R-:W-:Y:S02]  /*45f0*/  @!UP4 USEL UR7, UR14, UR7, !UP0 ;  /* 0x000000070e07c287 */ /* 0x000fe4000c000000 */
[----:B------:R-:W-:Y:S01]  /*4600*/  @!UP4 UISETP.NE.AND UP0, UPT, UR10, 0x1, UPT ;  /* 0x000000010a00c88c */ /* 0x000fe2000bf05270 */
[----:B------:R-:W-:Y:S02]  /*4610*/  @!UP4 UMOV UR6, UR9 ;  /* 0x000000090006cc82 */ /* 0x000fe40008000000 */
[----:B---3--:R-:W-:Y:S04]  /*4620*/  @!UP4 USHF.R.U32.HI UR6, URZ, UR4, UR6 ;  /* 0x00000004ff06c299 */ /* 0x008fe80008011606 */
[----:B------:R-:W-:Y:S04]  /*4630*/  @!UP4 USEL UR6, UR13, UR6, !UP0 ;  /* 0x000000060d06c287 */ /* 0x000fe8000c000000 */
[----:B------:R-:W-:Y:S02]  /*4640*/  @!UP4 UIADD3 UR4, UPT, UPT, -UR7, UR6, URZ ;  /* 0x000000060704c290 */ /* 0x000fe4000fffe1ff */
[----:B------:R-:W-:Y:S02]  /*4650*/  @!UP4 UIADD3 UR6, UPT, UPT, UR7, -UR6, URZ ;  /* 0x800000060706c290 */ /* 0x000fe4000fffe0ff */
[----:B------:R-:W-:Y:S02]  /*4660*/  @!UP4 UIMAD UR14, UR4, UR5, UR14 ;  /* 0x00000005040ec2a4 */ /* 0x000fe4000f8e020e */
[----:B------:R-:W-:Y:S01]  /*4670*/  @!UP4 UIMAD UR13, UR6, UR10, UR13 ;  /* 0x0000000a060dc2a4 */ /* 0x000fe2000f8e020d */
[----:B------:R-:W-:Y:S11]  /*4680*/  BRA.U UP1, `(.L_x_76) ;  /* 0x0000000101107547 */ /* 0x000ff6000b800000 */
[----:B-1----:R-:W-:Y:S04]  /*4690*/  MOV R0, UR64 ;  /* 0x0000004000007c02 */ /* 0x002fe80008000f00 */
[----:B------:R-:W-:Y:S04]  /*46a0*/  SHF.L.U32 R5, R0, 0x1f, RZ ;  /* 0x0000001f00057819 */ /* 0x000fe800000006ff */
[----:B------:R-:W1:Y:S02]  /*46b0*/  SYNCS.PHASECHK.TRANS64.TRYWAIT P0, [UR21+0xa8], R5 ;  /* 0x0000a805ff0075a7 */ /* 0x000e640008001115 */
[----:B-1----:R-:W-:Y:S05]  /*46c0*/  @!P0 BRA `(.L_x_77) ;  /* 0x000000a800188947 */ /* 0x002fea0003800000 */
.L_x_76:
[----:B------:R-:W-:Y:S05]  /*46d0*/  BRA.U !UP5, `(.L_x_78) ;  /* 0x000000010d387547 */ /* 0x000fea000b800000 */
[----:B------:R-:W-:Y:S01]  /*46e0*/  UPLOP3.LUT UP2, UPT, UPT, UPT, UP6, 0x80, 0x8 ;  /* 0x000000000008789c */ /* 0x000fe20003f4f060 */
[----:B-1----:R-:W-:Y:S01]  /*46f0*/  HFMA2 R0, -RZ, RZ, 0, 5.9604644775390625e-08 ;  /* 0x00000001ff007431 */ /* 0x002fe200000001ff */
[----:B------:R-:W1:Y:S01]  /*4700*/  LDCU.64 UR8, c[0x0][0x358] ;  /* 0x00006b00ff0877ac */ /* 0x000e620008000a00 */
[----:B------:R-:W-:Y:S03]  /*4710*/  IMAD.MOV.U32 R78, RZ, RZ, 0x1 ;  /* 0x00000001ff4e7424 */ /* 0x000fe600078e00ff */
[----:B------:R-:W-:Y:S05]  /*4720*/  PLOP3.LUT P0, PT, PT, PT, UP2, 0x80, 0x8 ;  /* 0x000000000008781c */ /* 0x000fea0003f0f028 */
[----:B------:R-:W2:Y:S01]  /*4730*/  @UP2 LDCU.64 UR4, c[0x0][0xa88] ;  /* 0x00015100ff0427ac */ /* 0x000ea20008000a00 */
[----:B------:R-:W-:Y:S07]  /*4740*/  @UP2 UIMAD UR6, UR36, UR56, URZ ;  /* 0x00000038240622a4 */ /* 0x000fee000f8e02ff */
[----:B------:R-:W-:Y:S01]  /*4750*/  @!P0 PRMT R78, R0, 0x7610, R78 ;  /* 0x00007610004e8816 */ /* 0x000fe2000000004e */
[----:B--2---:R-:W-:Y:S06]  /*4760*/  @UP2 UIMAD.WIDE UR4, UR6, 0x4, UR4 ;  /* 0x00000004060428a5 */ /* 0x004fec000f8e0204 */
[----:B------:R-:W-:Y:S01]  /*4770*/  IMAD.U32 R4, RZ, RZ, UR4 ;  /* 0x00000004ff047e24 */ /* 0x000fe2000f8e00ff */
[----:B------:R-:W-:Y:S04]  /*4780*/  MOV R5, UR5 ;  /* 0x0000000500057c02 */ /* 0x000fe80008000f00 */
[----:B------:R-:W2:Y:S01]  /*4790*/  @!UP2 LDCU UR4, c[0x0][0xa80] ;  /* 0x00015000ff04a7ac */ /* 0x000ea20008000800 */
[----:B-1---5:R3:W5:Y:S02]  /*47a0*/  @P0 LDG.E R41, desc[UR8][R4.64] ;  /* 0x0000000804290981 */ /* 0x022764000c1e1900 */
[----:B--23--:R-:W-:Y:S07]  /*47b0*/  @!P0 IMAD.U32 R41, RZ, RZ, UR4 ;  /* 0x00000004ff298e24 */ /* 0x00cfee000f8e00ff */
.L_x_78:
[----:B-----5:R-:W-:Y:S01]  /*47c0*/  @!P1 FSETP.EQ.AND P0, PT, R41, RZ, PT ;  /* 0x000000ff2900920b */ /* 0x020fe20003f02000 */
[----:B------:R-:W-:Y:S01]  /*47d0*/  @!UPT UIADD3 URZ, UPT, UPT, URZ, URZ, URZ ;  /* 0x000000fffffff290 */ /* 0x000fe2000fffe0ff */
[----:B------:R-:W-:Y:S11]  /*47e0*/  @!P1 BRA `(.L_x_79) ;  /* 0x0000000000149947 */ /* 0x000ff60003800000 */
[----:B------:R-:W-:Y:S02]  /*47f0*/  LOP3.LUT P1, RZ, R78, 0xff, RZ, 0xc0, !PT ;  /* 0x000000ff4eff7812 */ /* 0x000fe4000782c0ff */
[----:B------:R-:W-:Y:S04]  /*4800*/  PLOP3.LUT P0, PT, PT, PT, UP2, 0x80, 0x8 ;  /* 0x000000000008781c */ /* 0x000fe80003f0f028 */
[----:B------:R-:W-:Y:S07]  /*4810*/  PLOP3.LUT P0, PT, P0, PT, PT, 0x8, 0x80 ;  /* 0x000000000080781c */ /* 0x000fee000070e170 */
[----:B------:R-:W-:Y:S11]  /*4820*/  @P1 FSETP.EQ.AND P0, PT, R41, RZ, PT ;  /* 0x000000ff2900120b */ /* 0x000ff60003f02000 */
[----:B------:R-:W-:Y:S02]  /*4830*/  @!UPT UIADD3 URZ, UPT, UPT, URZ, URZ, URZ ;  /* 0x000000fffffff290 */ /* 0x000fe4000fffe0ff */
.L_x_79:
[----:B------:R-:W2:Y:S01]  /*4840*/  SYNCS.PHASECHK.TRANS64.TRYWAIT P2, [UR21+0x80], R6 ;  /* 0x00008006ff0075a7 */ /* 0x000ea20008041115 */
[----:B------:R-:W-:Y:S01]  /*4850*/  ELECT P1, URZ, PT ;  /* 0x0000000000ff782f */ /* 0x000fe20003820000 */
[----:B------:R-:W-:Y:S03]  /*4860*/  ULOP3.LUT UR7, UR46, 0x1, URZ, 0xc0, !UPT ;  /* 0x000000012e077892 */ /* 0x000fe6000f8ec0ff */
[----:B------:R-:W-:Y:S11]  /*4870*/  PLOP3.LUT P1, PT, P0, P1, PT, 0xf2, 0x2f ;  /* 0x00000000002f781c */ /* 0x000ff60000723e72 */
[----:B------:R-:W-:Y:S02]  /*4880*/  @!UPT UIADD3 URZ, UPT, UPT, URZ, URZ, URZ ;  /* 0x000000fffffff290 */ /* 0x000fe4000fffe0ff */
[----:B------:R-:W-:Y:S05]  /*4890*/  @!P1 IADD3 R2, P0, PT, R12, 0x780, RZ ;  /* 0x000007800c029810 */ /* 0x000fea0007f1e0ff */
[----:B-1----:R-:W-:Y:S01]  /*48a0*/  @!P1 IMAD.X R0, RZ, RZ, R13, P0 ;  /* 0x000000ffff009224 */ /* 0x002fe200000e060d */
[----:B--2---:R-:W-:Y:S07]  /*48b0*/  @!P2 BRA `(.L_x_80) ;  /* 0x000000a400b4a947 */ /* 0x004fee0003800000 */
.L_x_202:
[----:B------:R-:W-:Y:S01]  /*48c0*/  @!P1 R2UR UR5, R2 ;  /* 0x00000000020592ca */ /* 0x000fe200000e0000 */
[----:B------:R-:W-:Y:S01]  /*48d0*/  VOTEU.ALL UP0, P1 ;  /* 0x0000000000ff7886 */ /* 0x000fe20000800000 */
[----:B------:R-:W-:Y:S01]  /*48e0*/  @!P1 R2UR UR4, R0 ;  /* 0x00000000000492ca */ /* 0x000fe200000e0000 */
[----:B------:R-:W-:Y:S01]  /*48f0*/  VOTEU.ALL UP1, P1 ;  /* 0x0000000000ff7886 */ /* 0x000fe20000820000 */
[----:B------:R-:W-:Y:S01]  /*4900*/  ISETP.NE.AND P0, PT, RZ, UR7, !P1 ;  /* 0x00000007ff007c0c */ /* 0x000fe2000cf05270 */
[----:B------:R-:W-:Y:S01]  /*4910*/  UMOV UR8, 0x0 ;  /* 0x0000000000087882 */ /* 0x000fe20000000000 */
[----:B------:R-:W-:Y:S02]  /*4920*/  @!UP0 UIADD3 UR6, UPT, UPT, UR29, 0xe0, URZ ;  /* 0x000000e01d068890 */ /* 0x000fe4000fffe0ff */
[----:B------:R-:W-:Y:S01]  /*4930*/  @!UP0 UIADD3 UR24, UPT, UPT, UR21, 0x200, URZ ;  /* 0x0000020015188890 */ /* 0x000fe2000fffe0ff */
[----:B------:R-:W-:Y:S01]  /*4940*/  UMOV UR9, 0x10000000 ;  /* 0x1000000000097882 */ /* 0x000fe20000000000 */
[----:B------:R-:W-:Y:S02]  /*4950*/  UMOV UR28, UR36 ;  /* 0x00000024001c7c82 */ /* 0x000fe40008000000 */
[----:B------:R-:W-:Y:S01]  /*4960*/  @!P1 IMAD.U32 R0, RZ, RZ, UR6 ;  /* 0x00000006ff009e24 */ /* 0x000fe2000f8e00ff */
[----:B------:R-:W-:Y:S01]  /*4970*/  @!UP0 UIADD3 UR10, UPT, UPT, UR26, 0x20, URZ ;  /* 0x000000201a0a8890 */ /* 0x000fe2000fffe0ff */
[----:B------:R-:W-:Y:S01]  /*4980*/  IMAD.U32 R4, RZ, RZ, UR5 ;  /* 0x00000005ff047e24 */ /* 0x000fe2000f8e00ff */
[----:B------:R-:W-:Y:S01]  /*4990*/  UMOV UR16, 0x0 ;  /* 0x0000000000107882 */ /* 0x000fe20000000000 */
[----:B-1----:R-:W-:Y:S01]  /*49a0*/  IMAD.U32 R5, RZ, RZ, UR4 ;  /* 0x00000004ff057e24 */ /* 0x002fe2000f8e00ff */
[----:B------:R-:W-:Y:S01]  /*49b0*/  UMOV UR17, 0x10000000 ;  /* 0x1000000000117882 */ /* 0x000fe20000000000 */
[----:B------:R-:W-:Y:S01]  /*49c0*/  @P0 IMAD R0, RZ, RZ, UR29 ;  /* 0x0000001dff000e24 */ /* 0x000fe2000f8e02ff */
[----:B------:R-:W-:Y:S01]  /*49d0*/  @!P1 R2UR UR4, R4 ;  /* 0x00000000040492ca */ /* 0x000fe200000e0000 */
[----:B------:R-:W-:Y:S01]  /*49e0*/  UMOV UR12, UR36 ;  /* 0x00000024000c7c82 */ /* 0x000fe20008000000 */
[----:B------:R-:W-:Y:S01]  /*49f0*/  @!P1 R2UR UR5, R5 ;  /* 0x00000000050592ca */ /* 0x000fe200000e0000 */
[----:B------:R-:W-:Y:S01]  /*4a00*/  UPRMT UR30, UR54, 0x654, UR25 ;  /* 0x00000654361e7896 */ /* 0x000fe20008000019 */
[----:B------:R-:W-:Y:S11]  /*4a10*/  PLOP3.LUT P0, PT, P1, PT, PT, 0x8, 0x80 ;  /* 0x000000000080781c */ /* 0x000ff60000f0e170 */
[----:B------:R-:W-:Y:S02]  /*4a20*/  @!UPT UIADD3 URZ, UPT, UPT, URZ, URZ, URZ ;  /* 0x000000fffffff290 */ /* 0x000fe4000fffe0ff */
[C---:B------:R-:W-:Y:S02]  /*4a30*/  @P0 R2UR.BROADCAST UR27, R0.reuse ;  /* 0x00000000001b02ca */ /* 0x040fe400008e0000 */
[----:B------:R-:W-:Y:S11]  /*4a40*/  PLOP3.LUT P0, PT, P1, PT, PT, 0x8, 0x80 ;  /* 0x000000000080781c */ /* 0x000ff60000f0e170 */
[----:B------:R-:W-:Y:S02]  /*4a50*/  @!UPT UIADD3 URZ, UPT, UPT, URZ, URZ, URZ ;  /* 0x000000fffffff290 */ /* 0x000fe4000fffe0ff */
[C---:B------:R-:W-:Y:S02]  /*4a60*/  @P0 R2UR.BROADCAST UR11, R0.reuse ;  /* 0x00000000000b02ca */ /* 0x040fe400008e0000 */
[----:B------:R-:W-:Y:S01]  /*4a70*/  PLOP3.LUT P0, PT, P1, PT, PT, 0x8, 0x80 ;  /* 0x000000000080781c */ /* 0x000fe20000f0e170 */
[----:B------:R1:W-:Y:S01]  /*4a80*/  @!UP1 UTMALDG.3D [UR24], [UR4], desc[UR8] ;  /* 0x00000818040095b4 */ /* 0x0003e20008011000 */
[----:B------:R-:W-:Y:S01]  /*4a90*/  VOTEU.ALL UP1, P1 ;  /* 0x0000000000ff7886 */ /* 0x000fe20000820000 */
[----:B-1----:R-:W-:Y:S01]  /*4aa0*/  @!UP0 UIADD3 UR8, UPT, UPT, UR21, 0x1200, URZ ;  /* 0x0000120015088890 */ /* 0x002fe2000fffe0ff */
[----:B------:R-:W-:Y:S08]  /*4ab0*/  UMOV UR9, UR25 ;  /* 0x0000001900097c82 */ /* 0x000ff00008000000 */
[----:B------:R1:W-:Y:S01]  /*4ac0*/  @!UP1 UTMALDG.3D [UR8], [UR4], desc[UR16] ;  /* 0x00001008040095b4 */ /* 0x0003e20008011000 */
[----:B------:R-:W-:Y:S01]  /*4ad0*/  VOTEU.ALL UP1, P1 ;  /* 0x0000000000ff7886 */ /* 0x000fe20000820000 */
[C---:B-1----:R-:W-:Y:S01]  /*4ae0*/  @P0 R2UR.BROADCAST UR11, R0.reuse ;  /* 0x00000000000b02ca */ /* 0x042fe200008e0000 */
[----:B------:R-:W-:Y:S01]  /*4af0*/  @!UP0 UIADD3 UR10, UPT, UPT, UR26, 0x40, URZ ;  /* 0x000000401a0a8890 */ /* 0x000fe2000fffe0ff */
[----:B------:R-:W-:Y:S01]  /*4b00*/  PLOP3.LUT P0, PT, P1, PT, PT, 0x8, 0x80 ;  /* 0x000000000080781c */ /* 0x000fe20000f0e170 */
[----:B------:R-:W-:Y:S10]  /*4b10*/  @!UP0 UIADD3 UR8, UPT, UPT, UR21, 0x2200, URZ ;  /* 0x0000220015088890 */ /* 0x000ff4000fffe0ff */
[----:B------:R1:W-:Y:S02]  /*4b20*/  @!UP1 UTMALDG.3D [UR8], [UR4], desc[UR16] ;  /* 0x00001008040095b4 */ /* 0x0003e40008011000 */
[----:B-1----:R-:W-:Y:S01]  /*4b30*/  @P0 R2UR.BROADCAST UR11, R0 ;  /* 0x00000000000b02ca */ /* 0x002fe200008e0000 */
[----:B------:R-:W-:Y:S01]  /*4b40*/  @!UP0 UIADD3 UR10, UPT, UPT, UR26, 0x60, URZ ;  /* 0x000000601a0a8890 */ /* 0x000fe2000fffe0ff */
[----:B------:R-:W-:Y:S01]  /*4b50*/  @!P1 IMAD.MOV.U32 R0, RZ, RZ, 0x4000 ;  /* 0x00004000ff009424 */ /* 0x000fe200078e00ff */
[----:B------:R-:W-:Y:S01]  /*4b60*/  @!UP0 UIADD3 UR8, UPT, UPT, UR21, 0x3200, URZ ;  /* 0x0000320015088890 */ /* 0x000fe2000fffe0ff */
[----:B------:R-:W-:Y:S01]  /*4b70*/  @!P1 IADD3 R2, P0, PT, R12, 0x780, RZ ;  /* 0x000007800c029810 */ /* 0x000fe20007f1e0ff */
[----:B------:R-:W-:Y:S08]  /*4b80*/  VOTEU.ALL UP0, P1 ;  /* 0x0000000000ff7886 */ /* 0x000ff00000800000 */
[----:B------:R1:W-:Y:S01]  /*4b90*/  @!UP0 UTMALDG.3D [UR8], [UR4], desc[UR16] ;  /* 0x00001008040085b4 */ /* 0x0003e20008011000 */
[----:B------:R2:W-:Y:S01]  /*4ba0*/  @!P1 SYNCS.ARRIVE.TRANS64.RED.A0TR RZ, [UR21+0x60], R0 ;  /* 0x00006000ffff99a7 */ /* 0x0005e20008300415 */
[----:B------:R-:W-:Y:S01]  /*4bb0*/  SYNCS.ARRIVE.TRANS64.RED.A1T0 RZ, [UR30], RZ ;  /* 0x000000ffffff79a7 */ /* 0x000fe2000810041e */
[----:B--2---:R-:W-:Y:S01]  /*4bc0*/  @!P1 IMAD.X R0, RZ, RZ, R13, P0 ;  /* 0x000000ffff009224 */ /* 0x004fe200000e060d */
[----:B------:R-:W2:Y:S02]  /*4bd0*/  SYNCS.PHASECHK.TRANS64.TRYWAIT P2, [UR21+0x88], R6 ;  /* 0x00008806ff0075a7 */ /* 0x000ea40008041115 */
[----:B-12---:R-:W-:Y:S05]  /*4be0*/  @!P2 BRA `(.L_x_81) ;  /* 0x000000a40000a947 */ /* 0x006fea0003800000 */
.L_x_204:
[----:B------:R-:W-:Y:S01]  /*4bf0*/  @!P1 R2UR UR5, R2 ;  /* 0x00000000020592ca */ /* 0x000fe200000e0000 */
[----:B------:R-:W-:Y:S01]  /*4c00*/  VOTEU.ALL UP0, P1 ;  /* 0x0000000000ff7886 */ /* 0x000fe20000800000 */
[----:B------:R-:W-:Y:S01]  /*4c10*/  @!P1 R2UR UR4, R0 ;  /* 0x00000000000492ca */ /* 0x000fe200000e0000 */
[----:B------:R-:W-:Y:S01]  /*4c20*/  IMAD.U32 R2, RZ, RZ, UR29 ;  /* 0x0000001dff027e24 */ /* 0x000fe2000f8e00ff */
[----:B------:R-:W-:Y:S01]  /*4c30*/  ISETP.NE.AND P0, PT, RZ, UR7, !P1 ;  /* 0x00000007ff007c0c */ /* 0x000fe2000cf05270 */
[----:B------:R-:W-:Y:S01]  /*4c40*/  VOTEU.ALL UP1, P1 ;  /* 0x0000000000ff7886 */ /* 0x000fe20000820000 */
[----:B------:R-:W-:Y:S02]  /*4c50*/  @!UP0 UIADD3 UR6, UPT, UPT, UR29, 0xc0, URZ ;  /* 0x000000c01d068890 */ /* 0x000fe4000fffe0ff */
[----:B------:R-:W-:Y:S01]  /*4c60*/  @!UP0 UIADD3 UR48, UPT, UPT, UR21, 0x4200, URZ ;  /* 0x0000420015308890 */ /* 0x000fe2000fffe0ff */
[----:B------:R-:W-:Y:S01]  /*4c70*/  UMOV UR8, 0x0 ;  /* 0x0000000000087882 */ /* 0x000fe20000000000 */
[----:B------:R-:W-:Y:S02]  /*4c80*/  UMOV UR9, 0x10000000 ;  /* 0x1000000000097882 */ /* 0x000fe40000000000 */
[----:B------:R-:W-:Y:S01]  /*4c90*/  @!P1 IMAD.U32 R0, RZ, RZ, UR6 ;  /* 0x00000006ff009e24 */ /* 0x000fe2000f8e00ff */
[----:B------:R-:W-:Y:S01]  /*4ca0*/  UMOV UR50, UR26 ;  /* 0x0000001a00327c82 */ /* 0x000fe20008000000 */
[----:B------:R-:W-:Y:S01]  /*4cb0*/  IMAD.U32 R4, RZ, RZ, UR5 ;  /* 0x00000005ff047e24 */ /* 0x000fe2000f8e00ff */
[----:B------:R-:W-:Y:S01]  /*4cc0*/  UMOV UR52, UR36 ;  /* 0x0000002400347c82 */ /* 0x000fe20008000000 */
[----:B-1----:R-:W-:Y:S01]  /*4cd0*/  IMAD.U32 R5, RZ, RZ, UR4 ;  /* 0x00000004ff057e24 */ /* 0x002fe2000f8e00ff */
[----:B------:R-:W-:Y:S01]  /*4ce0*/  @!UP0 UIADD3 UR10, UPT, UPT, UR26, 0x20, URZ ;  /* 0x000000201a0a8890 */ /* 0x000fe2000fffe0ff */
[----:B------:R-:W-:Y:S01]  /*4cf0*/  @P0 VIADD R0, R2, 0x20 ;  /* 0x0000002002000836 */ /* 0x000fe20000000000 */
[----:B------:R-:W-:Y:S01]  /*4d00*/  @!P1 R2UR UR4, R4 ;  /* 0x00000000040492ca */ /* 0x000fe200000e0000 */
[----:B------:R-:W-:Y:S01]  /*4d10*/  UMOV UR16, 0x0 ;  /* 0x0000000000107882 */ /* 0x000fe20000000000 */
[----:B------:R-:W-:Y:S01]  /*4d20*/  @!P1 R2UR UR5, R5 ;  /* 0x00000000050592ca */ /* 0x000fe200000e0000 */
[----:B------:R-:W-:Y:S01]  /*4d30*/  UMOV UR17, 0x10000000 ;  /* 0x1000000000117882 */ /* 0x000fe20000000000 */
[----:B------:R-:W-:Y:S01]  /*4d40*/  PLOP3.LUT P0, PT, P1, PT, PT, 0x8, 0x80 ;  /* 0x000000000080781c */ /* 0x000fe20000f0e170 */
[----:B------:R-:W-:Y:S11]  /*4d50*/  UMOV UR12, UR36 ;  /* 0x00000024000c7c82 */ /* 0x000ff60008000000 */
[----:B------:R-:W-:Y:S01]  /*4d60*/  @!UPT UIADD3 URZ, UPT, UPT, URZ, URZ, URZ ;  /* 0x000000fffffff290 */ /* 0x000fe2000fffe0ff */
[C---:B------:R-:W-:Y:S01]  /*4d70*/  @P0 R2UR.BROADCAST UR51, R0.reuse ;  /* 0x00000000003302ca */ /* 0x040fe200008e0000 */
[----:B------:R-:W-:Y:S01]  /*4d80*/  UPRMT UR31, UR54, 0x654, UR49 ;  /* 0x00000654361f7896 */ /* 0x000fe20008000031 */
        /* <DEDUP_REMOVED lines=27> */
.L_x_206:
        /* <DEDUP_REMOVED lines=11> */
[----:B------:R-:W-:Y:S01]  /*4ff0*/  UMOV UR44, UR36 ;  /* 0x00000024002c7c82 */ /* 0x000fe20008000000 */
[----:B------:R-:W-:Y:S01]  /*5000*/  IMAD.U32 R4, RZ, RZ, UR5 ;  /* 0x00000005ff047e24 */ /* 0x000fe2000f8e00ff */
[----:B------:R-:W-:Y:S01]  /*5010*/  @!UP0 UIADD3 UR10, UPT, UPT, UR26, 0x20, URZ ;  /* 0x000000201a0a8890 */ /* 0x000fe2000fffe0ff */
[----:B-1----:R-:W-:Y:S01]  /*5020*/  IMAD.U32 R5, RZ, RZ, UR4 ;  /* 0x00000004ff057e24 */ /* 0x002fe2000f8e00ff */
[----:B------:R-:W-:Y:S01]  /*5030*/  UMOV UR16, 0x0 ;  /* 0x0000000000107882 */ /* 0x000fe20000000000 */
[----:B------:R-:W-:Y:S01]  /*5040*/  @P0 VIADD R0, R2, 0x40 ;  /* 0x0000004002000836 */ /* 0x000fe20000000000 */
[----:B------:R-:W-:Y:S01]  /*5050*/  @!P1 R2UR UR4, R4 ;  /* 0x00000000040492ca */ /* 0x000fe200000e0000 */
[----:B------:R-:W-:Y:S01]  /*5060*/  UMOV UR17, 0x10000000 ;  /* 0x1000000000117882 */ /* 0x000fe20000000000 */
[----:B------:R-:W-:Y:S01]  /*5070*/  @!P1 R2UR UR5, R5 ;  /* 0x00000000050592ca */ /* 0x000fe200000e0000 */
[----:B------:R-:W-:Y:S01]  /*5080*/  UMOV UR12, UR36 ;  /* 0x00000024000c7c82 */ /* 0x000fe20008000000 */
[----:B------:R-:W-:Y:S01]  /*5090*/  PLOP3.LUT P0, PT, P1, PT, PT, 0x8, 0x80 ;  /* 0x000000000080781c */ /* 0x000fe20000f0e170 */
[----:B------:R-:W-:Y:S11]  /*50a0*/  UPRMT UR37, UR54, 0x654, UR41 ;  /* 0x0000065436257896 */ /* 0x000ff60008000029 */
[----:B------:R-:W-:Y:S01]  /*50b0*/  @!UPT UIADD3 URZ, UPT, UPT, URZ, URZ, URZ ;  /* 0x000000fffffff290 */ /* 0x000fe2000fffe0ff */
        /* <DEDUP_REMOVED lines=28> */
.L_x_208:
[----:B------:R-:W-:Y:S01]  /*5280*/  @!P1 R2UR UR5, R4 ;  /* 0x00000000040592ca */ /* 0x000fe200000e0000 */
[----:B------:R-:W-:Y:S01]  /*5290*/  VOTEU.ALL UP0, P1 ;  /* 0x0000000000ff7886 */ /* 0x000fe20000800000 */
[----:B------:R-:W-:Y:S01]  /*52a0*/  @!P1 R2UR UR4, R0 ;  /* 0x00000000000492ca */ /* 0x000fe200000e0000 */
[----:B------:R-:W-:Y:S01]  /*52b0*/  VOTEU.ALL UP1, P1 ;  /* 0x0000000000ff7886 */ /* 0x000fe20000820000 */
[----:B------:R-:W-:Y:S01]  /*52c0*/  UMOV UR38, 0x0 ;  /* 0x0000000000267882 */ /* 0x000fe20000000000 */
[----:B------:R-:W-:Y:S01]  /*52d0*/  UMOV UR39, 0x10000000 ;  /* 0x1000000000277882 */ /* 0x000fe20000000000 */
[----:B------:R-:W-:Y:S01]  /*52e0*/  @!UP0 UIMAD UR6, UR7, -0x20, UR29 ;  /* 0xffffffe0070688a4 */ /* 0x000fe2000f8e021d */
[----:B------:R-:W-:Y:S01]  /*52f0*/  @!P1 IMAD.MOV.U32 R0, RZ, RZ, 0x4000 ;  /* 0x00004000ff009424 */ /* 0x000fe200078e00ff */
[----:B------:R-:W-:Y:S01]  /*5300*/  @!UP0 UIADD3 UR32, UPT, UPT, UR21, 0xc200, URZ ;  /* 0x0000c20015208890 */ /* 0x000fe2000fffe0ff */
[----:B------:R-:W-:Y:S01]  /*5310*/  SHF.L.U32 R7, RZ, 0x1f, RZ ;  /* 0x0000001fff077819 */ /* 0x000fe200000006ff */
[----:B------:R-:W-:Y:S01]  /*5320*/  @!UP0 UIADD3 UR35, UPT, UPT, UR6, 0x80, URZ ;  /* 0x0000008006238890 */ /* 0x000fe2000fffe0ff */
[----:B------:R-:W-:Y:S02]  /*5330*/  UMOV UR34, UR26 ;  /* 0x0000001a00227c82 */ /* 0x000fe40008000000 */
[----:B------:R-:W-:Y:S01]  /*5340*/  IMAD.U32 R4, RZ, RZ, UR5 ;  /* 0x00000005ff047e24 */ /* 0x000fe2000f8e00ff */
[----:B------:R-:W-:Y:S01]  /*5350*/  @!UP0 UIADD3 UR10, UPT, UPT, UR26, 0x20, URZ ;  /* 0x000000201a0a8890 */ /* 0x000fe2000fffe0ff */
[----:B-1----:R-:W-:Y:S01]  /*5360*/  IMAD.U32 R5, RZ, RZ, UR4 ;  /* 0x00000004ff057e24 */ /* 0x002fe2000f8e00ff */
[----:B------:R-:W-:Y:S02]  /*5370*/  @!UP0 UIADD3 UR8, UPT, UPT, UR21, 0xd200, URZ ;  /* 0x0000d20015088890 */ /* 0x000fe4000fffe0ff */
[----:B------:R-:W-:Y:S01]  /*5380*/  @!P1 R2UR UR4, R4 ;  /* 0x00000000040492ca */ /* 0x000fe200000e0000 */
[----:B------:R-:W-:Y:S01]  /*5390*/  UMOV UR9, UR33 ;  /* 0x0000002100097c82 */ /* 0x000fe20008000000 */
[----:B------:R-:W-:Y:S01]  /*53a0*/  @!P1 R2UR UR5, R5 ;  /* 0x00000000050592ca */ /* 0x000fe200000e0000 */
[----:B------:R-:W-:Y:S01]  /*53b0*/  UMOV UR12, UR36 ;  /* 0x00000024000c7c82 */ /* 0x000fe20008000000 */
[----:B------:R-:W-:Y:S01]  /*53c0*/  UMOV UR11, UR35 ;  /* 0x00000023000b7c82 */ /* 0x000fe20008000000 */
[----:B------:R-:W-:Y:S01]  /*53d0*/  @!UP0 UIADD3 UR18, UPT, UPT, UR26, 0x40, URZ ;  /* 0x000000401a128890 */ /* 0x000fe2000fffe0ff */
[----:B------:R-:W-:Y:S01]  /*53e0*/  @!P1 IADD3 R5, P0, PT, R12, 0x780, RZ ;  /* 0x000007800c059810 */ /* 0x000fe20007f1e0ff */
[----:B------:R-:W-:Y:S01]  /*53f0*/  @!UP0 UIADD3 UR16, UPT, UPT, UR21, 0xe200, URZ ;  /* 0x0000e20015108890 */ /* 0x000fe2000fffe0ff */
[----:B------:R-:W-:Y:S01]  /*5400*/  UMOV UR17, UR33 ;  /* 0x0000002100117c82 */ /* 0x000fe20008000000 */
[----:B------:R-:W-:Y:S01]  /*5410*/  UMOV UR20, UR36 ;  /* 0x0000002400147c82 */ /* 0x000fe20008000000 */
[----:B------:R-:W-:Y:S01]  /*5420*/  UMOV UR19, UR35 ;  /* 0x0000002300137c82 */ /* 0x000fe20008000000 */
[----:B------:R-:W-:Y:S04]  /*5430*/  @!P1 IMAD.X R4, RZ, RZ, R13, P0 ;  /* 0x000000ffff049224 */ /* 0x000fe800000e060d */
[----:B------:R1:W-:Y:S01]  /*5440*/  @!UP1 UTMALDG.3D [UR32], [UR4], desc[UR38] ;  /* 0x00002620040095b4 */ /* 0x0003e20008011000 */
[----:B------:R-:W-:Y:S05]  /*5450*/  VOTEU.ALL UP1, P1 ;  /* 0x0000000000ff7886 */ /* 0x000fea0000820000 */
[----:B------:R2:W-:Y:S01]  /*5460*/  @!UP1 UTMALDG.3D [UR8], [UR4], desc[UR38] ;  /* 0x00002608040095b4 */ /* 0x0005e20008011000 */
[----:B-1----:R-:W-:Y:S02]  /*5470*/  UPRMT UR32, UR54, 0x654, UR33 ;  /* 0x0000065436207896 */ /* 0x002fe40008000021 */
[----:B--2---:R-:W-:Y:S02]  /*5480*/  @!UP0 UIADD3 UR10, UPT, UPT, UR26, 0x60, URZ ;  /* 0x000000601a0a8890 */ /* 0x004fe4000fffe0ff */
[----:B------:R-:W-:Y:S01]  /*5490*/  @!UP0 UIADD3 UR8, UPT, UPT, UR21, 0xf200, URZ ;  /* 0x0000f20015088890 */ /* 0x000fe2000fffe0ff */
[----:B------:R-:W-:Y:S05]  /*54a0*/  VOTEU.ALL UP0, P1 ;  /* 0x0000000000ff7886 */ /* 0x000fea0000800000 */
[----:B------:R1:W-:Y:S01]  /*54b0*/  @!UP0 UTMALDG.3D [UR16], [UR4], desc[UR38] ;  /* 0x00002610040085b4 */ /* 0x0003e20008011000 */
[----:B------:R-:W-:Y:S05]  /*54c0*/  VOTEU.ALL UP0, P1 ;  /* 0x0000000000ff7886 */ /* 0x000fea0000800000 */
[----:B------:R1:W-:Y:S01]  /*54d0*/  @!UP0 UTMALDG.3D [UR8], [UR4], desc[UR38] ;  /* 0x00002608040085b4 */ /* 0x0003e20008011000 */
[----:B------:R1:W-:Y:S01]  /*54e0*/  @!P1 SYNCS.ARRIVE.TRANS64.RED.A0TR RZ, [UR21+0x78], R0 ;  /* 0x00007800ffff99a7 */ /* 0x0003e20008300415 */
[----:B------:R-:W-:Y:S01]  /*54f0*/  SYNCS.ARRIVE.TRANS64.RED.A1T0 RZ, [UR32], RZ ;  /* 0x000000ffffff79a7 */ /* 0x000fe20008100420 */
[----:B------:R-:W2:Y:S02]  /*5500*/  SYNCS.PHASECHK.TRANS64.TRYWAIT P2, [UR21+0x80], R7 ;  /* 0x00008007ff0075a7 */ /* 0x000ea40008041115 */
[----:B-12---:R-:W-:Y:S05]  /*5510*/  @!P2 BRA `(.L_x_84) ;  /* 0x0000009800fca947 */ /* 0x006fea0003800000 */
.L_x_210:
[----:B------:R-:W-:Y:S01]  /*5520*/  @!P1 R2UR UR5, R5 ;  /* 0x00000000050592ca */ /* 0x000fe200000e0000 */
[----:B------:R-:W-:Y:S01]  /*5530*/  VOTEU.ALL UP0, P1 ;  /* 0x0000000000ff7886 */ /* 0x000fe20000800000 */
[----:B------:R-:W-:Y:S01]  /*5540*/  @!P1 R2UR UR4, R4 ;  /* 0x00000000040492ca */ /* 0x000fe200000e0000 */
[----:B------:R-:W-:Y:S01]  /*5550*/  VOTEU.ALL UP1, P1 ;  /* 0x0000000000ff7886 */ /* 0x000fe20000820000 */
[----:B------:R-:W-:Y:S01]  /*5560*/  UMOV UR34, 0x0 ;  /* 0x0000000000227882 */ /* 0x000fe20000000000 */
[----:B------:R-:W-:Y:S01]  /*5570*/  UMOV UR35, 0x10000000 ;  /* 0x1000000000237882 */ /* 0x000fe20000000000 */
[----:B------:R-:W-:Y:S01]  /*5580*/  @!UP0 ULEA UR6, UR7, UR29, 0x5 ;  /* 0x0000001d07068291 */ /* 0x000fe2000f8e28ff */
[----:B-1----:R-:W-:Y:S01]  /*5590*/  @!P1 IMAD.MOV.U32 R0, RZ, RZ, 0x4000 ;  /* 0x00004000ff009424 */ /* 0x002fe200078e00ff */
[----:B------:R-:W-:Y:S02]  /*55a0*/  @!UP0 UIADD3 UR24, UPT, UPT, UR21, 0x200, URZ ;  /* 0x0000020015188890 */ /* 0x000fe4000fffe0ff */
[----:B------:R-:W-:Y:S01]  /*55b0*/  @!UP0 UIADD3 UR27, UPT, UPT, UR6, 0x60, URZ ;  /* 0x00000060061b8890 */ /* 0x000fe2000fffe0ff */
[----:B------:R-:W-:Y:S02]  /*55c0*/  UMOV UR28, UR36 ;  /* 0x00000024001c7c82 */ /* 0x000fe40008000000 */
[----:B------:R-:W-:Y:S01]  /*55d0*/  IMAD.U32 R4, RZ, RZ, UR5 ;  /* 0x00000005ff047e24 */ /* 0x000fe2000f8e00ff */
[----:B------:R-:W-:Y:S01]  /*55e0*/  @!UP0 UIADD3 UR10, UPT, UPT, UR26, 0x20, URZ ;  /* 0x000000201a0a8890 */ /* 0x000fe2000fffe0ff */
[----:B------:R-:W-:Y:S01]  /*55f0*/  IMAD.U32 R5, RZ, RZ, UR4 ;  /* 0x00000004ff057e24 */ /* 0x000fe2000f8e00ff */
        /* <DEDUP_REMOVED lines=13> */
[----:B------:R-:W-:Y:S01]  /*56d0*/  @!UP1 UTMALDG.3D [UR24], [UR4], desc[UR34] ;  /* 0x00002218040095b4 */ /* 0x000fe20008011000 */
[----:B------:R-:W-:Y:S05]  /*56e0*/  VOTEU.ALL UP1, P1 ;  /* 0x0000000000ff7886 */ /* 0x000fea0000820000 */
[----:B------:R1:W-:Y:S02]  /*56f0*/  @!UP1 UTMALDG.3D [UR8], [UR4], desc[UR34] ;  /* 0x00002208040095b4 */ /* 0x0003e40008011000 */
[----:B-1----:R-:W-:Y:S02]  /*5700*/  @!UP0 UIADD3 UR10, UPT, UPT, UR26, 0x60, URZ ;  /* 0x000000601a0a8890 */ /* 0x002fe4000fffe0ff */
        /* <DEDUP_REMOVED lines=9> */
.L_x_212:
        /* <DEDUP_REMOVED lines=10> */
[----:B-1----:R-:W-:Y:S01]  /*5840*/  @!P1 IMAD.U32 R0, RZ, RZ, UR6 ;  /* 0x00000006ff009e24 */ /* 0x002fe2000f8e00ff */
[----:B------:R-:W-:Y:S01]  /*5850*/  UMOV UR10, UR26 ;  /* 0x0000001a000a7c82 */ /* 0x000fe20008000000 */
[----:B------:R-:W-:Y:S01]  /*5860*/  IMAD.U32 R4, RZ, RZ, UR5 ;  /* 0x00000005ff047e24 */ /* 0x000fe2000f8e00ff */
[----:B------:R-:W-:Y:S01]  /*5870*/  UMOV UR12, UR36 ;  /* 0x00000024000c7c82 */ /* 0x000fe20008000000 */
[----:B------:R-:W-:Y:S02]  /*5880*/  IMAD.U32 R5, RZ, RZ, UR4 ;  /* 0x00000004ff057e24 */ /* 0x000fe4000f8e00ff */
[----:B------:R-:W-:Y:S01]  /*5890*/  @P0 VIADD R0, R2, 0xa0 ;  /* 0x000000a002000836 */ /* 0x000fe20000000000 */
[----:B------:R-:W-:Y:S02]  /*58a0*/  @!P1 R2UR UR4, R4 ;  /* 0x00000000040492ca */ /* 0x000fe400000e0000 */
[----:B------:R-:W-:Y:S02]  /*58b0*/  @!P1 R2UR UR5, R5 ;  /* 0x00000000050592ca */ /* 0x000fe400000e0000 */
[----:B------:R-:W-:Y:S11]  /*58c0*/  PLOP3.LUT P0, PT, P1, PT, PT, 0x8, 0x80 ;  /* 0x000000000080781c */ /* 0x000ff60000f0e170 */
[----:B------:R-:W-:Y:S02]  /*58d0*/  @!UPT UIADD3 URZ, UPT, UPT, URZ, URZ, URZ ;  /* 0x000000fffffff290 */ /* 0x000fe4000fffe0ff */
[C---:B------:R-:W-:Y:S02]  /*58e0*/  @P0 R2UR.BROADCAST UR11, R0.reuse ;  /* 0x00000000000b02ca */ /* 0x040fe400008e0000 */
[----:B------:R-:W-:Y:S11]  /*58f0*/  PLOP3.LUT P0, PT, P1, PT, PT, 0x8, 0x80 ;  /* 0x000000000080781c */ /* 0x000ff60000f0e170 */
[----:B------:R1:W-:Y:S01]  /*5900*/  @!UP1 UTMALDG.3D [UR8], [UR4], desc[UR16] ;  /* 0x00001008040095b4 */ /* 0x0003e20008011000 */
[----:B------:R-:W-:Y:S01]  /*5910*/  VOTEU.ALL UP1, P1 ;  /* 0x0000000000ff7886 */ /* 0x000fe20000820000 */
[C---:B-1----:R-:W-:Y:S01]  /*5920*/  @P0 R2UR.BROADCAST UR11, R0.reuse ;  /* 0x00000000000b02ca */ /* 0x042fe200008e0000 */
[----:B------:R-:W-:Y:S01]  /*5930*/  @!UP0 UIADD3 UR10, UPT, UPT, UR26, 0x20, URZ ;  /* 0x000000201a0a8890 */ /* 0x000fe2000fffe0ff */
[----:B------:R-:W-:Y:S01]  /*5940*/  PLOP3.LUT P0, PT, P1, PT, PT, 0x8, 0x80 ;  /* 0x000000000080781c */ /* 0x000fe20000f0e170 */
[----:B------:R-:W-:Y:S10]  /*5950*/  @!UP0 UIADD3 UR8, UPT, UPT, UR21, 0x5200, URZ ;  /* 0x0000520015088890 */ /* 0x000ff4000fffe0ff */
        /* <DEDUP_REMOVED lines=12> */
[----:B------:R-:W-:Y:S04]  /*5a20*/  VOTEU.ALL UP0, P1 ;  /* 0x0000000000ff7886 */ /* 0x000fe80000800000 */
[----:B------:R-:W-:Y:S04]  /*5a30*/  @!P1 IMAD.X R4, RZ, RZ, R13, P0 ;  /* 0x000000ffff049224 */ /* 0x000fe800000e060d */
[----:B------:R1:W-:Y:S01]  /*5a40*/  @!UP0 UTMALDG.3D [UR8], [UR4], desc[UR16] ;  /* 0x00001008040085b4 */ /* 0x0003e20008011000 */
[----:B------:R1:W-:Y:S01]  /*5a50*/  @!P1 SYNCS.ARRIVE.TRANS64.RED.A0TR RZ, [UR21+0x68], R0 ;  /* 0x00006800ffff99a7 */ /* 0x0003e20008300415 */
[----:B------:R-:W-:Y:S01]  /*5a60*/  SYNCS.ARRIVE.TRANS64.RED.A1T0 RZ, [UR31], RZ ;  /* 0x000000ffffff79a7 */ /* 0x000fe2000810041f */
[----:B------:R-:W2:Y:S02]  /*5a70*/  SYNCS.PHASECHK.TRANS64.TRYWAIT P2, [UR21+0x90], R7 ;  /* 0x00009007ff0075a7 */ /* 0x000ea40008041115 */
[----:B-12---:R-:W-:Y:S05]  /*5a80*/  @!P2 BRA `(.L_x_86) ;  /* 0x0000009400d0a947 */ /* 0x006fea0003800000 */
.L_x_214:
        /* <DEDUP_REMOVED lines=47> */
.L_x_216:
[----:B------:R-:W-:Y:S01]  /*5d80*/  @!P1 R2UR UR5, R4 ;  /* 0x00000000040592ca */ /* 0x000fe200000e0000 */
[----:B------:R-:W-:Y:S01]  /*5d90*/  VOTEU.ALL UP1, P1 ;  /* 0x0000000000ff7886 */ /* 0x000fe20000820000 */
[----:B------:R-:W-:Y:S01]  /*5da0*/  ISETP.NE.OR P0, PT, RZ, UR7, P1 ;  /* 0x00000007ff007c0c */ /* 0x000fe20008f05670 */
[----:B------:R-:W-:Y:S01]  /*5db0*/  UIADD3 UR46, UPT, UPT, UR46, 0x1, URZ ;  /* 0x000000012e2e7890 */ /* 0x000fe2000fffe0ff */
[----:B------:R-:W-:Y:S01]  /*5dc0*/  @!P1 R2UR UR4, R2 ;  /* 0x00000000020492ca */ /* 0x000fe200000e0000 */
[----:B------:R-:W-:Y:S01]  /*5dd0*/  UMOV UR7, 0x10000000 ;  /* 0x1000000000077882 */ /* 0x000fe20000000000 */
[----:B------:R-:W-:Y:S01]  /*5de0*/  VOTEU.ALL UP0, P1 ;  /* 0x0000000000ff7886 */ /* 0x000fe20000800000 */
[----:B------:R-:W-:Y:S01]  /*5df0*/  UMOV UR9, UR33 ;  /* 0x0000002100097c82 */ /* 0x000fe20008000000 */
[----:B------:R-:W-:Y:S01]  /*5e00*/  UMOV UR10, UR26 ;  /* 0x0000001a000a7c82 */ /* 0x000fe20008000000 */
[----:B------:R-:W-:Y:S01]  /*5e10*/  UMOV UR12, UR36 ;  /* 0x00000024000c7c82 */ /* 0x000fe20008000000 */
[----:B------:R-:W-:Y:S01]  /*5e20*/  VIADD R10, R10, 0x1 ;  /* 0x000000010a0a7836 */ /* 0x000fe20000000000 */
[----:B------:R-:W-:Y:S01]  /*5e30*/  @!UP0 UIADD3 UR6, UPT, UPT, UR29, 0xe0, URZ ;  /* 0x000000e01d068890 */ /* 0x000fe2000fffe0ff */
[----:B------:R-:W-:Y:S01]  /*5e40*/  R2UR UR17, R85 ;  /* 0x00000000551172ca */ /* 0x000fe200000e0000 */
[----:B------:R-:W-:Y:S01]  /*5e50*/  IMAD.U32 R4, RZ, RZ, UR5 ;  /* 0x00000005ff047e24 */ /* 0x000fe2000f8e00ff */
[----:B------:R-:W-:Y:S01]  /*5e60*/  @!UP0 UIADD3 UR8, UPT, UPT, UR21, 0xc200, URZ ;  /* 0x0000c20015088890 */ /* 0x000fe2000fffe0ff */
[----:B------:R-:W-:Y:S01]  /*5e70*/  R2UR UR16, R86 ;  /* 0x00000000561072ca */ /* 0x000fe200000e0000 */
[----:B------:R-:W-:Y:S01]  /*5e80*/  UMOV UR36, UR47 ;  /* 0x0000002f00247c82 */ /* 0x000fe20008000000 */
[----:B-1----:R-:W-:Y:S01]  /*5e90*/  @!P1 IMAD.U32 R0, RZ, RZ, UR6 ;  /* 0x00000006ff009e24 */ /* 0x002fe2000f8e00ff */
[----:B------:R-:W-:Y:S01]  /*5ea0*/  UMOV UR6, 0x0 ;  /* 0x0000000000067882 */ /* 0x000fe20000000000 */
[----:B------:R-:W-:Y:S01]  /*5eb0*/  IMAD.U32 R5, RZ, RZ, UR4 ;  /* 0x00000004ff057e24 */ /* 0x000fe2000f8e00ff */
[----:B------:R-:W-:Y:S01]  /*5ec0*/  @!P1 R2UR UR4, R4 ;  /* 0x00000000040492ca */ /* 0x000fe200000e0000 */
[----:B------:R-:W-:Y:S01]  /*5ed0*/  @!P0 IMAD R0, RZ, RZ, UR29 ;  /* 0x0000001dff008e24 */ /* 0x000fe2000f8e02ff */
[----:B------:R-:W-:Y:S02]  /*5ee0*/  PLOP3.LUT P0, PT, P1, PT, PT, 0x8, 0x80 ;  /* 0x000000000080781c */ /* 0x000fe40000f0e170 */
[----:B------:R-:W-:Y:S01]  /*5ef0*/  @!P1 R2UR UR5, R5 ;  /* 0x00000000050592ca */ /* 0x000fe200000e0000 */
[----:B------:R-:W-:Y:S10]  /*5f00*/  UIADD3 UR27, UPT, UPT, UR13, UR17, URZ ;  /* 0x000000110d1b7290 */ /* 0x000ff4000fffe0ff */
        /* <DEDUP_REMOVED lines=14> */
[----:B------:R1:W-:Y:S01]  /*5ff0*/  @!UP1 UTMALDG.3D [UR8], [UR4], desc[UR6] ;  /* 0x00000608040095b4 */ /* 0x0003e20008011000 */
[----:B------:R-:W-:Y:S01]  /*6000*/  UPLOP3.LUT UP1, UPT, UPT, UPT, UPT, 0x80, 0x8 ;  /* 0x000000000008789c */ /* 0x000fe20003f2f070 */
[----:B-1----:R-:W-:Y:S01]  /*6010*/  @P0 R2UR.BROADCAST UR11, R0 ;  /* 0x00000000000b02ca */ /* 0x002fe200008e0000 */
[----:B------:R-:W-:Y:S01]  /*6020*/  @!UP0 UIADD3 UR10, UPT, UPT, UR26, 0x60, URZ ;  /* 0x000000601a0a8890 */ /* 0x000fe2000fffe0ff */
[C---:B------:R-:W-:Y:S01]  /*6030*/  ISETP.NE.AND P0, PT, R10.reuse, 0x2, PT ;  /* 0x000000020a00780c */ /* 0x040fe20003f05270 */
[----:B------:R-:W-:Y:S01]  /*6040*/  @!UP0 UIADD3 UR8, UPT, UPT, UR21, 0xf200, URZ ;  /* 0x0000f20015088890 */ /* 0x000fe2000fffe0ff */
[----:B------:R-:W-:Y:S02]  /*6050*/  VOTEU.ALL UP0, P1 ;  /* 0x0000000000ff7886 */ /* 0x000fe40000800000 */
[----:B------:R-:W-:Y:S01]  /*6060*/  SEL R0, RZ, 0x1, P0 ;  /* 0x00000001ff007807 */ /* 0x000fe20000000000 */
[----:B------:R-:W-:Y:S01]  /*6070*/  UIADD3 UR26, UPT, UPT, UR14, UR16, URZ ;  /* 0x000000100e1a7290 */ /* 0x000fe2000fffe0ff */
[----:B------:R-:W-:Y:S02]  /*6080*/  SEL R10, R10, RZ, P0 ;  /* 0x000000ff0a0a7207 */ /* 0x000fe40000000000 */
[----:B------:R-:W-:Y:S03]  /*6090*/  LOP3.LUT R9, R9, R0, RZ, 0x3c, !PT ;  /* 0x0000000009097212 */ /* 0x000fe600078e3cff */
[----:B------:R1:W-:Y:S01]  /*60a0*/  @!UP0 UTMALDG.3D [UR8], [UR4], desc[UR6] ;  /* 0x00000608040085b4 */ /* 0x0003e20008011000 */
[----:B------:R1:W-:Y:S01]  /*60b0*/  @!P1 SYNCS.ARRIVE.TRANS64.RED.A0TR RZ, [UR21+0x78], R3 ;  /* 0x00007803ffff99a7 */ /* 0x0003e20008300415 */
[----:B------:R-:W-:Y:S01]  /*60c0*/  SYNCS.ARRIVE.TRANS64.RED.A1T0 RZ, [UR32], RZ ;  /* 0x000000ffffff79a7 */ /* 0x000fe20008100420 */
[----:B------:R-:W-:Y:S05]  /*60d0*/  BRA.U UP3, `(.L_x_88) ;  /* 0xffffffdd03d47547 */ /* 0x000fea000b83ffff */
[----:B------:R-:W2:Y:S02]  /*60e0*/  SYNCS.PHASECHK.TRANS64.TRYWAIT P0, [UR21+0x80], R6 ;  /* 0x00008006ff0075a7 */ /* 0x000ea40008001115 */
[----:B--2---:R-:W-:Y:S05]  /*60f0*/  @!P0 BRA `(.L_x_89) ;  /* 0x0000009000648947 */ /* 0x004fea0003800000 */
.L_x_218:
[----:B------:R-:W2:Y:S02]  /*6100*/  SYNCS.PHASECHK.TRANS64.TRYWAIT P0, [UR21+0x88], R6 ;  /* 0x00008806ff0075a7 */ /* 0x000ea40008001115 */
[----:B--2---:R-:W-:Y:S05]  /*6110*/  @!P0 BRA `(.L_x_90) ;  /* 0x0000009000748947 */ /* 0x004fea0003800000 */
.L_x_220:
[----:B------:R-:W2:Y:S01]  /*6120*/  SYNCS.PHASECHK.TRANS64.TRYWAIT P0, [UR21+0x90], R6 ;  /* 0x00009006ff0075a7 */ /* 0x000ea20008001115 */
[----:B------:R-:W-:Y:S01]  /*6130*/  HFMA2 R0, -RZ, RZ, 0, 5.9604644775390625e-08 ;  /* 0x00000001ff007431 */ /* 0x000fe200000001ff */
[----:B--2---:R-:W-:Y:S06]  /*6140*/  @!P0 BRA `(.L_x_91) ;  /* 0x0000009000808947 */ /* 0x004fec0003800000 */
.L_x_222:
[----:B------:R-:W-:Y:S02]  /*6150*/  MOV R2, UR21 ;  /* 0x0000001500027c02 */ /* 0x000fe40008000f00 */
[----:B-1----:R-:W-:-:S07]  /*6160*/  SHF.L.U32 R3, R0, 0x1f, RZ ;  /* 0x0000001f00037819 */ /* 0x002fce00000006ff */
.L_x_92:
[----:B-1----:R1:W2:Y:S02]  /*6170*/  SYNCS.PHASECHK.TRANS64.TRYWAIT P0, [R2+URZ+0x98], R3 ;  /* 0x00009803020075a7 */ /* 0x0022a400080011ff */
[----:B--2---:R-:W-:Y:S05]  /*6180*/  @!P0 NANOSLEEP.SYNCS 0x989680 ;  /* 0x009896800000895d */ /* 0x004fea0003900000 */
[----:B------:R-:W2:Y:S02]  /*6190*/  @!P0 SYNCS.PHASECHK.TRANS64 P0, [R2+URZ+0x98], R3 ;  /* 0x00009803020085a7 */ /* 0x000ea400080010ff */
[----:B--2---:R-:W-:Y:S05]  /*61a0*/  @P0 EXIT ;  /* 0x000000000000094d */ /* 0x004fea0003800000 */
[----:B------:R-:W-:Y:S05]  /*61b0*/  BRA `(.L_x_92) ;  /* 0xfffffffc00ec7947 */ /* 0x000fea000383ffff */
.L_x_73:
[----:B------:R-:W-:-:S06]  /*61c0*/  UISETP.GE.AND UP0, UPT, UR18, 0x4, UPT ;  /* 0x000000041200788c */ /* 0x000fcc000bf06270 */
[----:B------:R-:W-:-:S13]  /*61d0*/  PLOP3.LUT P0, PT, PT, PT, UP0, 0x80, 0x8 ;  /* 0x000000000008781c */ /* 0x000fda0003f0f008 */
[----:B------:R-:W-:Y:S05]  /*61e0*/  @!P0 EXIT ;  /* 0x000000000000894d */ /* 0x000fea0003800000 */
[----:B------:R-:W-:Y:S01]  /*61f0*/  BAR.SYNC.DEFER_BLOCKING 0x6, 0xa0 ;  /* 0x0182800000007b1d */ /* 0x000fe20000010000 */
[C---:B------:R-:W-:Y:S01]  /*6200*/  IMAD.SHL.U32 R0, R95.reuse, 0x4, RZ ;  /* 0x000000045f007824 */ /* 0x040fe200078e00ff */
[C---:B------:R-:W-:Y:S01]  /*6210*/  SHF.L.U32 R81, R95.reuse, 0x7, RZ ;  /* 0x000000075f517819 */ /* 0x040fe200000006ff */
[----:B------:R-:W-:Y:S01]  /*6220*/  HFMA2 R94, -RZ, RZ, 0, 9.5367431640625e-06 ;  /* 0x000000a0ff5e7431 */ /* 0x000fe200000001ff */
[C---:B------:R-:W-:Y:S01]  /*6230*/  R2P PR, R95.reuse, 0x18 ;  /* 0x000000185f007804 */ /* 0x040fe20000000000 */
[----:B------:R-:W-:Y:S01]  /*6240*/  IMAD.U32 R2, R95, 0x10000, RZ ;  /* 0x000100005f027824 */ /* 0x000fe200078e00ff */
[----:B------:R-:W1:Y:S02]  /*6250*/  LDCU UR4, c[0x0][0x370] ;  /* 0x00006e00ff0477ac */ /* 0x000e640008000800 */
[----:B------:R-:W2:Y:S01]  /*6260*/  LDC.64 R76, c[0x0][0xab0] ;  /* 0x0002ac00ff4c7b82 */ /* 0x000ea20000000a00 */
[----:B------:R-:W-:Y:S01]  /*6270*/  LOP3.LUT R81, R81, 0x307c, R0, 0xc8, !PT ;  /* 0x0000307c51517812 */ /* 0x000fe200078ec800 */
[----:B------:R-:W-:Y:S01]  /*6280*/  IMAD.MOV.U32 R91, RZ, RZ, RZ ;  /* 0x000000ffff5b7224 */ /* 0x000fe200078e00ff */
[----:B------:R-:W-:Y:S01]  /*6290*/  UMOV UR46, 0x400 ;  /* 0x00000400002e7882 */ /* 0x000fe20000000000 */
[----:B------:R-:W-:Y:S01]  /*62a0*/  LOP3.LUT R2, R2, 0x600000, RZ, 0xc0, !PT ;  /* 0x0060000002027812 */ /* 0x000fe200078ec0ff */
[----:B------:R-:W-:Y:S01]  /*62b0*/  ULEA UR46, UR54, UR46, 0x18 ;  /* 0x0000002e362e7291 */ /* 0x000fe2000f8ec0ff */
[----:B------:R-:W-:Y:S01]  /*62c0*/  LOP3.LUT R95, R95, 0x60, RZ, 0xc0, !PT ;  /* 0x000000605f5f7812 */ /* 0x000fe200078ec0ff */
[----:B------:R-:W-:Y:S01]  /*62d0*/  IMAD.MOV.U32 R93, RZ, RZ, RZ ;  /* 0x000000ffff5d7224 */ /* 0x000fe200078e00ff */
[----:B------:R-:W3:Y:S01]  /*62e0*/  LDC.64 R74, c[0x0][0xaa8] ;  /* 0x0002aa00ff4a7b82 */ /* 0x000ee20000000a00 */
[----:B------:R-:W-:Y:S01]  /*62f0*/  SEL R94, R94, 0x60, !P3 ;  /* 0x000000605e5e7807 */ /* 0x000fe20005800000 */
[----:B------:R-:W4:Y:S01]  /*6300*/  LDCU.64 UR56, c[0x0][0x348] ;  /* 0x00006900ff3877ac */ /* 0x000f220008000a00 */
[----:B------:R-:W-:Y:S01]  /*6310*/  VIADD R73, R81, UR46 ;  /* 0x0000002e51497c36 */ /* 0x000fe20008000000 */
[----:B------:R-:W-:-:S03]  /*6320*/  UMOV UR37, URZ ;  /* 0x000000ff00257c82 */ /* 0x000fc60008000000 */
[C---:B------:R-:W-:Y:S01]  /*6330*/  VIADD R79, R73.reuse, 0x340 ;  /* 0x00000340494f7836 */ /* 0x040fe20000000000 */
[----:B------:R-:W-:Y:S01]  /*6340*/  IADD3 R0, PT, PT, R73, 0x200, RZ ;  /* 0x0000020049007810 */ /* 0x000fe20007ffe0ff */
[----:B-1----:R-:W-:Y:S01]  /*6350*/  IMAD.U32 R84, RZ, RZ, UR4 ;  /* 0x00000004ff547e24 */ /* 0x002fe2000f8e00ff */
[----:B------:R-:W1:Y:S01]  /*6360*/  LDCU.64 UR4, c[0x0][0xa90] ;  /* 0x00015200ff0477ac */ /* 0x000e620008000a00 */
[----:B------:R-:W4:Y:S02]  /*6370*/  LDS R3, [UR46+0x130] ;  /* 0x0001302eff037984 */ /* 0x000f240008000800 */
[----:B------:R-:W-:Y:S01]  /*6380*/  @P4 VIADD R79, R0, 0xc0 ;  /* 0x000000c0004f4836 */ /* 0x000fe20000000000 */
[----:B------:R-:W2:Y:S01]  /*6390*/  LDCU UR44, c[0x0][0xd0c] ;  /* 0x0001a180ff2c77ac */ /* 0x000ea20008000800 */
[----:B------:R-:W2:Y:S01]  /*63a0*/  LDCU UR41, c[0x0][0xd30] ;  /* 0x0001a600ff2977ac */ /* 0x000ea20008000800 */
[----:B------:R-:W2:Y:S01]  /*63b0*/  LDCU.64 UR58, c[0x0][0xa88] ;  /* 0x00015100ff3a77ac */ /* 0x000ea20008000a00 */
[----:B------:R-:W2:Y:S01]  /*63c0*/  LDCU.64 UR42, c[0x0][0xd28] ;  /* 0x0001a500ff2a77ac */ /* 0x000ea20008000a00 */
[----:B-1----:R-:W-:Y:S01]  /*63d0*/  IMAD.U32 R83, RZ, RZ, UR4 ;  /* 0x00000004ff537e24 */ /* 0x002fe2000f8e00ff */
[----:B------:R-:W-:Y:S01]  /*63e0*/  MOV R82, UR5 ;  /* 0x0000000500527c02 */ /* 0x000fe20008000f00 */
[----:B------:R-:W1:Y:S01]  /*63f0*/  LDCU UR4, c[0x0][0x374] ;  /* 0x00006e80ff0477ac */ /* 0x000e620008000800 */
[----:B------:R-:W-:Y:S01]  /*6400*/  UIADD3 UR5, UPT, UPT, UR46, 0xd8, URZ ;  /* 0x000000d82e057890 */ /* 0x000fe2000fffe0ff */
[----:B------:R-:W2:Y:S03]  /*6410*/  LDCU.128 UR60, c[0x0][0xd10] ;  /* 0x0001a200ff3c77ac */ /* 0x000ea60008000c00 */
[----:B------:R-:W-:Y:S01]  /*6420*/  ULOP3.LUT UR5, UR5, 0xfefffff8, URZ, 0xc0, !UPT ;  /* 0xfefffff805057892 */ /* 0x000fe2000f8ec0ff */
[----:B------:R-:W-:Y:S01]  /*6430*/  UMOV UR55, URZ ;  /* 0x000000ff00377c82 */ /* 0x000fe20008000000 */
[----:B------:R-:W-:-:S04]  /*6440*/  UMOV UR52, URZ ;  /* 0x000000ff00347c82 */ /* 0x000fc80008000000 */
[----:B------:R-:W-:Y:S01]  /*6450*/  MOV R98, UR5 ;  /* 0x0000000500627c02 */ /* 0x000fe20008000f00 */
[----:B-1----:R-:W-:Y:S01]  /*6460*/  IMAD.U32 R96, RZ, RZ, UR4 ;  /* 0x00000004ff607e24 */ /* 0x002fe2000f8e00ff */
[----:B------:R-:W-:Y:S01]  /*6470*/  UIADD3 UR4, UPT, UPT, UR46, 0x200, URZ ;  /* 0x000002002e047890 */ /* 0x000fe2000fffe0ff */
[----:B----4-:R-:W-:-:S05]  /*6480*/  IADD3 R2, PT, PT, R3, R2, RZ ;  /* 0x0000000203027210 */ /* 0x010fca0007ffe0ff */
[----:B--23--:R-:W-:-:S07]  /*6490*/  MOV R88, UR4 ;  /* 0x0000000400587c02 */ /* 0x00cfce0008000f00 */
.L_x_168:
[----:B------:R-:W-:Y:S02]  /*64a0*/  LEA R0, R91, UR46, 0x3 ;  /* 0x0000002e5b007c11 */ /* 0x000fe4000f8e18ff */
[----:B------:R-:W-:Y:S02]  /*64b0*/  SHF.L.U32 R3, R93, 0x1f, RZ ;  /* 0x0000001f5d037819 */ /* 0x000fe400000006ff */
[----:B-1----:R-:W-:Y:S02]  /*64c0*/  LEA R5, R91, UR46, 0x4 ;  /* 0x0000002e5b057c11 */ /* 0x002fe4000f8e20ff */
[----:B------:R-:W1:Y:S02]  /*64d0*/  SYNCS.PHASECHK.TRANS64.TRYWAIT P0, [R0+URZ+0xb0], R3 ;  /* 0x0000b003000075a7 */ /* 0x000e6400080011ff */
[----:B-1-3--:R-:W-:Y:S05]  /*64e0*/  @!P0 BRA `(.L_x_93) ;  /* 0x0000008c00b08947 */ /* 0x00afea0003800000 */
.L_x_223:
[----:B------:R-:W-:Y:S01]  /*64f0*/  R2UR UR7, R97 ;  /* 0x00000000610772ca */ /* 0x000fe200000e0000 */
[----:B------:R-:W2:Y:S01]  /*6500*/  LDS.128 R4, [R5+0x110] ;  /* 0x0001100005047984 */ /* 0x000ea20000000c00 */
[----:B-1----:R-:W-:Y:S01]  /*6510*/  VIADD R0, R0, 0xc0 ;  /* 0x000000c000007836 */ /* 0x002fe20000000000 */
[----:B------:R-:W-:Y:S04]  /*6520*/  UISETP.GE.AND UP0, UPT, UR45, 0x1, UPT ;  /* 0x000000012d00788c */ /* 0x000fe8000bf06270 */
[----:B------:R-:W-:Y:S01]  /*6530*/  PRMT R0, RZ, 0x654, R0 ;  /* 0x00000654ff007816 */ /* 0x000fe20000000000 */
[----:B------:R-:W-:Y:S01]  /*6540*/  @!PT LDS RZ, [RZ] ;  /* 0x00000000fffff984 */ /* 0x000fe20000000800 */
[----:B------:R-:W-:Y:S01]  /*6550*/  @!PT LDS RZ, [RZ] ;  /* 0x00000000fffff984 */ /* 0x000fe20000000800 */
[----:B------:R-:W-:Y:S01]  /*6560*/  @!PT LDS RZ, [RZ] ;  /* 0x00000000fffff984 */ /* 0x000fe20000000800 */
[----:B------:R-:W-:Y:S01]  /*6570*/  @!PT LDS RZ, [RZ] ;  /* 0x00000000fffff984 */ /* 0x000fe20000000800 */
[----:B------:R1:W-:Y:S06]  /*6580*/  MEMBAR.ALL.CTA ;  /* 0x0000000000007992 */ /* 0x0003ec0000008000 */
[----:B-1----:R-:W1:Y:S02]  /*6590*/  FENCE.VIEW.ASYNC.S ;  /* 0x00000000000073c6 */ /* 0x002e640000000000 */
[----:B-1----:R1:W-:Y:S01]  /*65a0*/  SYNCS.ARRIVE.TRANS64.RED.A1T0 RZ, [R0+URZ], RZ ;  /* 0x000000ff00ff79a7 */ /* 0x0023e200081004ff */
[----:B--2---:R-:W-:Y:S11]  /*65b0*/  LOP3.LUT P0, RZ, R6, 0x1, RZ, 0xc0, !PT ;  /* 0x0000000106ff7812 */ /* 0x004ff6000780c0ff */
[----:B------:R-:W-:Y:S02]  /*65c0*/  @!UPT UIADD3 URZ, UPT, UPT, URZ, URZ, URZ ;  /* 0x000000fffffff290 */ /* 0x000fe4000fffe0ff */
[----:B------:R-:W-:Y:S01]  /*65d0*/  VOTEU.ANY UP1, P0 ;  /* 0x0000000000ff7886 */ /* 0x000fe20000020100 */
[----:B------:R-:W-:Y:S01]  /*65e0*/  PLOP3.LUT P0, PT, PT, PT, UP1, 0x80, 0x8 ;  /* 0x000000000008781c */ /* 0x000fe20003f0f018 */
[----:B------:R-:W-:Y:S06]  /*65f0*/  UP2UR UR4, UPR, URZ, 0x2 ;  /* 0x00000002ff047883 */ /* 0x000fec0008000000 */
[----:B------:R-:W-:Y:S06]  /*6600*/  IMAD.U32 R99, RZ, RZ, UR4 ;  /* 0x00000004ff637e24 */ /* 0x000fec000f8e00ff */
[----:B------:R-:W-:Y:S02]  /*6610*/  @P0 SHF.R.U32.HI R3, RZ, 0x10, R5 ;  /* 0x00000010ff030819 */ /* 0x000fe40000011605 */
[----:B------:R-:W-:Y:S02]  /*6620*/  @P0 MOV R8, R4 ;  /* 0x0000000400080202 */ /* 0x000fe40000000f00 */
[----:B------:R-:W-:Y:S02]  /*6630*/  @P0 R2UR UR4, R3 ;  /* 0x00000000030402ca */ /* 0x000fe400000e0000 */
[----:B------:R-:W-:Y:S02]  /*6640*/  @P0 LOP3.LUT R4, R5, 0xffff, RZ, 0xc0, !PT ;  /* 0x0000ffff05040812 */ /* 0x000fe400078ec0ff */
[----:B------:R-:W-:Y:S02]  /*6650*/  @P0 R2UR UR6, R8 ;  /* 0x00000000080602ca */ /* 0x000fe400000e0000 */
[----:B------:R-:W-:Y:S07]  /*6660*/  @P0 R2UR UR5, R4 ;  /* 0x00000000040502ca */ /* 0x000fee00000e0000 */
[----:B------:R-:W-:Y:S02]  /*6670*/  @UP1 UMOV UR7, UR4 ;  /* 0x0000000400071c82 */ /* 0x000fe40008000000 */
[----:B------:R-:W-:Y:S02]  /*6680*/  IMAD.U32 R97, RZ, RZ, UR7 ;  /* 0x00000007ff617e24 */ /* 0x000fe4000f8e00ff */
[----:B------:R-:W-:Y:S02]  /*6690*/  @UP1 UMOV UR39, UR6 ;  /* 0x0000000600271c82 */ /* 0x000fe40008000000 */
[----:B------:R-:W-:Y:S01]  /*66a0*/  @UP1 UMOV UR38, UR5 ;  /* 0x0000000500261c82 */ /* 0x000fe20008000000 */
[----:B-1----:R-:W-:Y:S05]  /*66b0*/  BRA.U !UP0, `(.L_x_94) ;  /* 0x0000000108d47547 */ /* 0x002fea000b800000 */
[----:B------:R-:W1:Y:S01]  /*66c0*/  LDCU UR13, c[0x0][0xd20] ;  /* 0x0001a400ff0d77ac */ /* 0x000e620008000800 */
[----:B------:R-:W-:Y:S02]  /*66d0*/  R2UR UR14, R96 ;  /* 0x00000000600e72ca */ /* 0x000fe400000e0000 */
[----:B------:R-:W-:Y:S01]  /*66e0*/  R2UR UR12, R84 ;  /* 0x00000000540c72ca */ /* 0x000fe200000e0000 */
[----:B------:R-:W-:Y:S02]  /*66f0*/  UISETP.NE.AND UP0, UPT, UR62, 0x1, UPT ;  /* 0x000000013e00788c */ /* 0x000fe4000bf05270 */
[----:B------:R-:W-:Y:S02]  /*6700*/  UIMAD.WIDE.U32 UR8, UR38, UR63, URZ ;  /* 0x0000003f260872a5 */ /* 0x000fe4000f8e00ff */
[----:B------:R-:W-:Y:S02]  /*6710*/  UISETP.NE.AND UP1, UPT, UR44, 0x1, UPT ;  /* 0x000000012c00788c */ /* 0x000fe4000bf25270 */
[----:B------:R-:W-:Y:S02]  /*6720*/  UIMAD.WIDE.U32 UR10, UR39, UR60, URZ ;  /* 0x0000003c270a72a5 */ /* 0x000fe4000f8e00ff */
[----:B------:R-:W-:Y:S02]  /*6730*/  UISETP.NE.AND UP2, UPT, UR45, 0x1, UPT ;  /* 0x000000012d00788c */ /* 0x000fe4000bf45270 */
[----:B------:R-:W-:Y:S02]  /*6740*/  UIMAD.WIDE.U32 UR4, UR14, UR63, URZ ;  /* 0x0000003f0e0472a5 */ /* 0x000fe4000f8e00ff */
[----:B------:R-:W-:Y:S05]  /*6750*/  UIMAD.WIDE.U32 UR6, UR12, UR60, URZ ;  /* 0x0000003c0c0672a5 */ /* 0x000fea000f8e00ff */
[----:B------:R-:W-:Y:S02]  /*6760*/  UMOV UR4, UR5 ;  /* 0x0000000500047c82 */ /* 0x000fe40008000000 */
[----:B-1----:R-:W-:Y:S03]  /*6770*/  USHF.R.U32.HI UR5, URZ, UR13, UR4 ;  /* 0x0000000dff057299 */ /* 0x002fe60008011604 */
[----:B------:R-:W-:Y:S02]  /*6780*/  UMOV UR4, UR7 ;  /* 0x0000000700047c82 */ /* 0x000fe40008000000 */
[----:B------:R-:W-:Y:S02]  /*6790*/  USHF.R.U32.HI UR7, URZ, UR61, UR4 ;  /* 0x0000003dff077299 */ /* 0x000fe40008011604 */
[----:B------:R-:W-:Y:S02]  /*67a0*/  USEL UR4, UR14, UR5, !UP0 ;  /* 0x000000050e047287 */ /* 0x000fe4000c000000 */
[----:B------:R-:W-:Y:S01]  /*67b0*/  USEL UR7, UR12, UR7, !UP1 ;  /* 0x000000070c077287 */ /* 0x000fe2000c800000 */
[----:B------:R-:W-:Y:S01]  /*67c0*/  UMOV UR5, UR9 ;  /* 0x0000000900057c82 */ /* 0x000fe20008000000 */
[----:B------:R-:W-:Y:S02]  /*67d0*/  UIMAD.WIDE.U32 UR8, UR4, UR42, URZ ;  /* 0x0000002a040872a5 */ /* 0x000fe4000f8e00ff */
[----:B------:R-:W-:Y:S03]  /*67e0*/  USHF.R.U32.HI UR6, URZ, UR13, UR5 ;  /* 0x0000000dff067299 */ /* 0x000fe60008011605 */
[----:B------:R-:W-:Y:S01]  /*67f0*/  UMOV UR5, UR11 ;  /* 0x0000000b00057c82 */ /* 0x000fe20008000000 */
[----:B------:R-:W-:Y:S02]  /*6800*/  UIMAD.WIDE.U32 UR10, UR7, UR42, URZ ;  /* 0x0000002a070a72a5 */ /* 0x000fe4000f8e00ff */
[----:B------:R-:W-:Y:S02]  /*6810*/  USEL UR6, UR38, UR6, !UP0 ;  /* 0x0000000626067287 */ /* 0x000fe4000c000000 */
[----:B------:R-:W-:Y:S01]  /*6820*/  USHF.R.U32.HI UR5, URZ, UR61, UR5 ;  /* 0x0000003dff057299 */ /* 0x000fe20008011605 */
[----:B------:R-:W-:Y:S02]  /*6830*/  UMOV UR8, UR9 ;  /* 0x0000000900087c82 */ /* 0x000fe40008000000 */
[----:B------:R-:W-:Y:S01]  /*6840*/  UMOV UR10, UR11 ;  /* 0x0000000b000a7c82 */ /* 0x000fe20008000000 */
[----:B------:R-:W-:Y:S02]  /*6850*/  @UP2 USHF.R.U32.HI UR4, URZ, UR43, UR8 ;  /* 0x0000002bff042299 */ /* 0x000fe40008011608 */
[----:B------:R-:W-:Y:S02]  /*6860*/  @UP2 USHF.R.U32.HI UR7, URZ, UR43, UR10 ;  /* 0x0000002bff072299 */ /* 0x000fe4000801160a */
[----:B------:R-:W-:Y:S02]  /*6870*/  UIMAD UR4, UR45, UR4, URZ ;  /* 0x000000042d0472a4 */ /* 0x000fe4000f8e02ff */
[----:B------:R-:W-:Y:S02]  /*6880*/  UIMAD.WIDE.U32 UR10, UR6, UR42, URZ ;  /* 0x0000002a060a72a5 */ /* 0x000fe4000f8e00ff */
[----:B------:R-:W-:Y:S02]  /*6890*/  USEL UR5, UR39, UR5, !UP1 ;  /* 0x0000000527057287 */ /* 0x000fe4000c800000 */
[----:B------:R-:W-:Y:S02]  /*68a0*/  UIMAD UR8, UR45, UR7, URZ ;  /* 0x000000072d0872a4 */ /* 0x000fe4000f8e02ff */
[----:B------:R-:W-:Y:S03]  /*68b0*/  UISETP.GE.AND UP0, UPT, UR6, UR4, UPT ;  /* 0x000000040600728c */ /* 0x000fe6000bf06270 */
[----:B------:R-:W-:Y:S01]  /*68c0*/  UMOV UR4, UR11 ;  /* 0x0000000b00047c82 */ /* 0x000fe20008000000 */
[----:B------:R-:W-:Y:S02]  /*68d0*/  UISETP.GE.OR UP0, UPT, UR5, UR8, UP0 ;  /* 0x000000080500728c */ /* 0x000fe40008706670 */
[----:B------:R-:W-:Y:S02]  /*68e0*/  USHF.R.U32.HI UR4, URZ, UR43, UR4 ;  /* 0x0000002bff047299 */ /* 0x000fe40008011604 */
[----:B------:R-:W-:Y:S02]  /*68f0*/  UIMAD.WIDE.U32 UR8, UR5, UR42, URZ ;  /* 0x0000002a050872a5 */ /* 0x000fe4000f8e00ff */
[----:B------:R-:W-:Y:S02]  /*6900*/  USEL UR11, UR6, UR4, !UP2 ;  /* 0x00000004060b7287 */ /* 0x000fe4000d000000 */
[----:B------:R-:W-:Y:S02]  /*6910*/  UIADD3 UR8, UPT, UPT, -UR5, URZ, URZ ;  /* 0x000000ff05087290 */ /* 0x000fe4000fffe1ff */
[----:B------:R-:W-:Y:S01]  /*6920*/  UIADD3 UR10, UPT, UPT, -UR11, URZ, URZ ;  /* 0x000000ff0b0a7290 */ /* 0x000fe2000fffe1ff */
[----:B------:R-:W-:Y:S01]  /*6930*/  @!UP0 UMOV UR4, UR9 ;  /* 0x0000000900048c82 */ /* 0x000fe20008000000 */
[----:B------:R-:W-:Y:S02]  /*6940*/  UIADD3 UR9, UPT, UPT, -UR6, URZ, URZ ;  /* 0x000000ff06097290 */ /* 0x000fe4000fffe1ff */
[----:B------:R-:W-:Y:S02]  /*6950*/  @!UP0 USHF.R.U32.HI UR4, URZ, UR43, UR4 ;  /* 0x0000002bff048299 */ /* 0x000fe40008011604 */
[----:B------:R-:W-:Y:S02]  /*6960*/  UIMAD UR10, UR45, UR10, UR6 ;  /* 0x0000000a2d0a72a4 */ /* 0x000fe4000f8e0206 */
[----:B------:R-:W-:Y:S04]  /*6970*/  @!UP0 USEL UR4, UR5, UR4, !UP2 ;  /* 0x0000000405048287 */ /* 0x000fe8000d000000 */
[----:B------:R-:W-:Y:S02]  /*6980*/  @!UP0 UIMAD UR10, UR7, UR10, UR4 ;  /* 0x0000000a070a82a4 */ /* 0x000fe4000f8e0204 */
[----:B------:R-:W-:Y:S02]  /*6990*/  @!UP0 UIADD3 UR11, UPT, UPT, UR11, -UR4, URZ ;  /* 0x800000040b0b8290 */ /* 0x000fe4000fffe0ff */
[----:B------:R-:W-:Y:S02]  /*69a0*/  UIMAD UR7, UR44, UR8, UR39 ;  /* 0x000000082c0772a4 */ /* 0x000fe4000f8e0227 */
[----:B------:R-:W-:Y:S02]  /*69b0*/  @!UP0 UIMAD UR6, UR11, UR45, UR5 ;  /* 0x0000002d0b0682a4 */ /* 0x000fe4000f8e0205 */
[----:B------:R-:W-:Y:S01]  /*69c0*/  UIMAD UR4, UR62, UR9, UR38 ;  /* 0x000000093e0472a4 */ /* 0x000fe2000f8e0226 */
[----:B------:R-:W-:Y:S02]  /*69d0*/  @!UP0 UMOV UR5, UR10 ;  /* 0x0000000a00058c82 */ /* 0x000fe40008000000 */
[----:B------:R-:W-:Y:S02]  /*69e0*/  UIMAD UR39, UR5, UR44, UR7 ;  /* 0x0000002c052772a4 */ /* 0x000fe4000f8e0207 */
[----:B------:R-:W-:Y:S11]  /*69f0*/  UIMAD UR38, UR6, UR62, UR4 ;  /* 0x0000003e062672a4 */ /* 0x000ff6000f8e0204 */
[----:B------:R-:W-:Y:S01]  /*6a00*/  @!UPT UIADD3 URZ, UPT, UPT, URZ, URZ, URZ ;  /* 0x000000fffffff290 */ /* 0x000fe2000fffe0ff */
.L_x_94:
[----:B------:R-:W-:Y:S01]  /*6a10*/  UISETP.NE.AND UP0, UPT, UR41, 0x1, UPT ;  /* 0x000000012900788c */ /* 0x000fe2000bf05270 */
[----:B------:R-:W-:Y:S01]  /*6a20*/  LOP3.LUT P0, RZ, R88, 0x1f0, RZ, 0xc0, !PT ;  /* 0x000001f058ff7812 */ /* 0x000fe2000780c0ff */
[----:B------:R-:W-:Y:S01]  /*6a30*/  USHF.L.U32 UR53, UR27, 0x8, URZ ;  /* 0x000000081b357899 */ /* 0x000fe200080006ff */
[----:B------:R-:W-:Y:S01]  /*6a40*/  BSSY.RECONVERGENT B6, `(.L_x_95) ;  /* 0x0000034000067945 */ /* 0x000fe20003800200 */
[----:B------:R-:W-:Y:S01]  /*6a50*/  USHF.L.U32 UR49, UR26, 0x7, URZ ;  /* 0x000000071a317899 */ /* 0x000fe200080006ff */
[----:B------:R-:W-:Y:S06]  /*6a60*/  IADD3 R91, PT, PT, R91, 0x1, RZ ;  /* 0x000000015b5b7810 */ /* 0x000fec0007ffe0ff */
[----:B------:R-:W1:Y:S01]  /*6a70*/  @!UP0 LDCU.128 UR12, c[0x0][0xd10] ;  /* 0x0001a200ff0c87ac */ /* 0x000e620008000c00 */
[----:B------:R-:W2:Y:S01]  /*6a80*/  @!UP0 LDCU UR5, c[0x0][0xd0c] ;  /* 0x0001a180ff0587ac */ /* 0x000ea20008000800 */
[----:B------:R-:W3:Y:S01]  /*6a90*/  @!UP0 LDCU UR10, c[0x0][0xd20] ;  /* 0x0001a400ff0a87ac */ /* 0x000ee20008000800 */
[----:B-1----:R-:W-:Y:S02]  /*6aa0*/  UIMAD.WIDE.U32 UR8, UR39, UR12, URZ ;  /* 0x0000000c270872a5 */ /* 0x002fe4000f8e00ff */
[----:B------:R-:W-:Y:S02]  /*6ab0*/  UIMAD.WIDE.U32 UR6, UR38, UR15, URZ ;  /* 0x0000000f260672a5 */ /* 0x000fe4000f8e00ff */
[----:B------:R-:W-:Y:S03]  /*6ac0*/  @!UP0 UISETP.NE.AND UP1, UPT, UR14, 0x1, UPT ;  /* 0x000000010e00888c */ /* 0x000fe6000bf25270 */
[----:B------:R-:W-:Y:S01]  /*6ad0*/  @!UP0 UMOV UR4, UR9 ;  /* 0x0000000900048c82 */ /* 0x000fe20008000000 */
[----:B--2---:R-:W-:Y:S02]  /*6ae0*/  @!UP0 UISETP.NE.AND UP2, UPT, UR5, 0x1, UPT ;  /* 0x000000010500888c */ /* 0x004fe4000bf45270 */
[----:B------:R-:W-:Y:S01]  /*6af0*/  @!UP0 USHF.R.U32.HI UR4, URZ, UR13, UR4 ;  /* 0x0000000dff048299 */ /* 0x000fe20008011604 */
[----:B------:R-:W-:Y:S02]  /*6b00*/  @!UP0 UMOV UR6, UR7 ;  /* 0x0000000700068c82 */ /* 0x000fe40008000000 */
[----:B---3--:R-:W-:Y:S02]  /*6b10*/  @!UP0 USHF.R.U32.HI UR6, URZ, UR10, UR6 ;  /* 0x0000000aff068299 */ /* 0x008fe40008011606 */
[----:B------:R-:W-:Y:S02]  /*6b20*/  @!UP0 USEL UR7, UR39, UR4, !UP2 ;  /* 0x0000000427078287 */ /* 0x000fe4000d000000 */
[----:B------:R-:W-:Y:S04]  /*6b30*/  @!UP0 USEL UR6, UR38, UR6, !UP1 ;  /* 0x0000000626068287 */ /* 0x000fe8000c800000 */
[----:B------:R-:W-:Y:S02]  /*6b40*/  @!UP0 UIADD3 UR4, UPT, UPT, -UR7, UR6, URZ ;  /* 0x0000000607048290 */ /* 0x000fe4000fffe1ff */
[----:B------:R-:W-:Y:S02]  /*6b50*/  @!UP0 UIADD3 UR6, UPT, UPT, UR7, -UR6, URZ ;  /* 0x8000000607068290 */ /* 0x000fe4000fffe0ff */
[----:B------:R-:W-:Y:S02]  /*6b60*/  @!UP0 UIMAD UR39, UR4, UR5, UR39 ;  /* 0x00000005042782a4 */ /* 0x000fe4000f8e0227 */
[----:B------:R-:W-:Y:S01]  /*6b70*/  @!UP0 UIMAD UR38, UR6, UR14, UR38 ;  /* 0x0000000e062682a4 */ /* 0x000fe2000f8e0226 */
[----:B------:R-:W-:Y:S11]  /*6b80*/  @!P0 BRA `(.L_x_96) ;  /* 0x00000000007c8947 */ /* 0x000ff60003800000 */
[----:B------:R-:W1:Y:S01]  /*6b90*/  LDCU.64 UR8, c[0x4][0x80] ;  /* 0x01001000ff0877ac */ /* 0x000e620008000a00 */
[----:B------:R-:W-:Y:S01]  /*6ba0*/  MOV R16, 0x0 ;  /* 0x0000000000107802 */ /* 0x000fe20000000f00 */
[----:B------:R-:W-:Y:S02]  /*6bb0*/  HFMA2 R12, -RZ, RZ, 0, 5.9604644775390625e-08 ;  /* 0x00000001ff0c7431 */ /* 0x000fe400000001ff */
[----:B------:R-:W-:Y:S01]  /*6bc0*/  IMAD.MOV.U32 R8, RZ, RZ, 0x70 ;  /* 0x00000070ff087424 */ /* 0x000fe200078e00ff */
[----:B------:R2:W3:Y:S01]  /*6bd0*/  LDC.64 R14, c[0x4][R16] ;  /* 0x01000000100e7b82 */ /* 0x0004e20000000a00 */
[----:B------:R-:W4:Y:S01]  /*6be0*/  LDCU.64 UR6, c[0x4][0x88] ;  /* 0x01001100ff0677ac */ /* 0x000f220008000a00 */
[----:B------:R-:W-:Y:S01]  /*6bf0*/  IMAD.MOV.U32 R13, RZ, RZ, RZ ;  /* 0x000000ffff0d7224 */ /* 0x000fe200078e00ff */
[----:B------:R-:W2:Y:S01]  /*6c00*/  LDCU.64 UR4, c[0x4][0x8] ;  /* 0x01000100ff0477ac */ /* 0x000ea20008000a00 */
[----:B-1----:R-:W-:Y:S01]  /*6c10*/  MOV R5, UR9 ;  /* 0x0000000900057c02 */ /* 0x002fe20008000f00 */
[----:B------:R-:W-:Y:S01]  /*6c20*/  IMAD.U32 R4, RZ, RZ, UR8 ;  /* 0x00000008ff047e24 */ /* 0x000fe2000f8e00ff */
[----:B----4-:R-:W-:Y:S01]  /*6c30*/  MOV R7, UR7 ;  /* 0x0000000700077c02 */ /* 0x010fe20008000f00 */
[----:B------:R-:W-:Y:S01]  /*6c40*/  IMAD.U32 R6, RZ, RZ, UR6 ;  /* 0x00000006ff067e24 */ /* 0x000fe2000f8e00ff */
[----:B--2---:R-:W-:Y:S01]  /*6c50*/  MOV R11, UR5 ;  /* 0x00000005000b7c02 */ /* 0x004fe20008000f00 */
[----:B------:R-:W-:Y:S02]  /*6c60*/  IMAD.U32 R10, RZ, RZ, UR4 ;  /* 0x00000004ff0a7e24 */ /* 0x000fe4000f8e00ff */
[----:B------:R-:W-:Y:S07]  /*6c70*/  LEPC R20, `(.L_x_97) ;  /* 0x000000001014794e */ /* 0x000fee0000000000 */
[----:B---3-5:R-:W-:Y:S05]  /*6c80*/  CALL.ABS.NOINC R14 ;  /* 0x000000000e007343 */ /* 0x028fea0003c00000 */
.L_x_97:
[----:B------:R-:W1:Y:S01]  /*6c90*/  LDCU.64 UR8, c[0x4][0x80] ;  /* 0x01001000ff0877ac */ /* 0x000e620008000a00 */
[----:B------:R-:W2:Y:S01]  /*6ca0*/  LDC.64 R16, c[0x4][R16] ;  /* 0x0100000010107b82 */ /* 0x000ea20000000a00 */
[----:B------:R-:W-:Y:S02]  /*6cb0*/  HFMA2 R12, -RZ, RZ, 0, 5.9604644775390625e-08 ;  /* 0x00000001ff0c7431 */ /* 0x000fe400000001ff */
[----:B------:R-:W-:Y:S02]  /*6cc0*/  IMAD.MOV.U32 R8, RZ, RZ, 0x70 ;  /* 0x00000070ff087424 */ /* 0x000fe400078e00ff */
[----:B------:R-:W-:Y:S01]  /*6cd0*/  IMAD.MOV.U32 R13, RZ, RZ, RZ ;  /* 0x000000ffff0d7224 */ /* 0x000fe200078e00ff */
[----:B------:R-:W3:Y:S01]  /*6ce0*/  LDCU.64 UR6, c[0x4][0x88] ;  /* 0x01001100ff0677ac */ /* 0x000ee20008000a00 */
[----:B------:R-:W4:Y:S01]  /*6cf0*/  LDCU.64 UR4, c[0x4][0x8] ;  /* 0x01000100ff0477ac */ /* 0x000f220008000a00 */
[----:B-1----:R-:W-:Y:S02]  /*6d00*/  MOV R4, UR8 ;  /* 0x0000000800047c02 */ /* 0x002fe40008000f00 */
[----:B------:R-:W-:Y:S02]  /*6d10*/  MOV R5, UR9 ;  /* 0x0000000900057c02 */ /* 0x000fe40008000f00 */
[----:B---3--:R-:W-:Y:S01]  /*6d20*/  MOV R7, UR7 ;  /* 0x0000000700077c02 */ /* 0x008fe20008000f00 */
[----:B------:R-:W-:Y:S01]  /*6d30*/  IMAD.U32 R6, RZ, RZ, UR6 ;  /* 0x00000006ff067e24 */ /* 0x000fe2000f8e00ff */
[----:B----4-:R-:W-:Y:S01]  /*6d40*/  MOV R11, UR5 ;  /* 0x00000005000b7c02 */ /* 0x010fe20008000f00 */
[----:B------:R-:W-:Y:S02]  /*6d50*/  IMAD.U32 R10, RZ, RZ, UR4 ;  /* 0x00000004ff0a7e24 */ /* 0x000fe4000f8e00ff */
[----:B------:R-:W-:Y:S07]  /*6d60*/  LEPC R20, `(.L_x_96) ;  /* 0x000000001014794e */ /* 0x000fee0000000000 */
[----:B--2---:R-:W-:Y:S05]  /*6d70*/  CALL.ABS.NOINC R16 ;  /* 0x0000000010007343 */ /* 0x004fea0003c00000 */
.L_x_96:
[----:B------:R-:W-:Y:S05]  /*6d80*/  BSYNC.RECONVERGENT B6 ;  /* 0x0000000000067941 */ /* 0x000fea0003800200 */
.L_x_95:
[----:B------:R-:W-:Y:S02]  /*6d90*/  R2UR UR6, R87 ;  /* 0x00000000570672ca */ /* 0x000fe400000e0000 */
[----:B------:R-:W-:Y:S02]  /*6da0*/  R2UR UR5, R83 ;  /* 0x00000000530572ca */ /* 0x000fe400000e0000 */
[----:B------:R-:W-:Y:S02]  /*6db0*/  R2UR UR4, R82 ;  /* 0x00000000520472ca */ /* 0x000fe400000e0000 */
[----:B------:R-:W-:Y:S02]  /*6dc0*/  ISETP.NE.U32.AND P4, PT, R76, RZ, PT ;  /* 0x000000ff4c00720c */ /* 0x000fe40003f85070 */
[----:B------:R-:W-:Y:S02]  /*6dd0*/  ISETP.NE.U32.AND P2, PT, RZ, UR58, PT ;  /* 0x0000003aff007c0c */ /* 0x000fe4000bf45070 */
[----:B------:R-:W-:Y:S02]  /*6de0*/  ISETP.NE.AND.EX P4, PT, R77, RZ, PT, P4 ;  /* 0x000000ff4d00720c */ /* 0x000fe40003f85340 */
[----:B------:R-:W-:Y:S01]  /*6df0*/  ISETP.NE.AND.EX P2, PT, RZ, UR59, PT, P2 ;  /* 0x0000003bff007c0c */ /* 0x000fe2000bf45320 */
[----:B------:R-:W-:Y:S02]  /*6e00*/  UISETP.NE.AND UP2, UPT, UR6, URZ, UPT ;  /* 0x000000ff0600728c */ /* 0x000fe4000bf45270 */
[----:B------:R-:W-:Y:S04]  /*6e10*/  UISETP.NE.U32.AND UP0, UPT, UR5, URZ, UPT ;  /* 0x000000ff0500728c */ /* 0x000fe8000bf05070 */
[----:B------:R-:W-:Y:S01]  /*6e20*/  UISETP.NE.AND.EX UP1, UPT, UR4, URZ, UPT, UP0 ;  /* 0x000000ff0400728c */ /* 0x000fe2000bf25300 */
[----:B------:R-:W-:Y:S01]  /*6e30*/  PLOP3.LUT P1, PT, PT, PT, UP2, 0x80, 0x8 ;  /* 0x000000000008781c */ /* 0x000fe20003f2f028 */
[----:B------:R-:W-:Y:S03]  /*6e40*/  UPLOP3.LUT UP0, UPT, UPT, UPT, UPT, 0x40, 0x4 ;  /* 0x000000000004789c */ /* 0x000fe60003f0e870 */
[----:B------:R-:W-:Y:S06]  /*6e50*/  @UP2 UPLOP3.LUT UP0, UPT, UPT, UPT, UP1, 0x80, 0x8 ;  /* 0x000000000008289c */ /* 0x000fec0003f0f010 */
[----:B------:R-:W-:Y:S01]  /*6e60*/  PLOP3.LUT P0, PT, PT, PT, UP0, 0x80, 0x8 ;  /* 0x000000000008781c */ /* 0x000fe20003f0f008 */
[----:B------:R-:W-:Y:S01]  /*6e70*/  @!UPT UIADD3 URZ, UPT, UPT, URZ, URZ, URZ ;  /* 0x000000fffffff290 */ /* 0x000fe2000fffe0ff */
[----:B------:R-:W-:Y:S11]  /*6e80*/  BRA.U !UP1, `(.L_x_98) ;  /* 0x0000000109407547 */ /* 0x000ff6000b800000 */
[----:B------:R-:W-:Y:S01]  /*6e90*/  UISETP.NE.U32.AND UP0, UPT, UR58, URZ, UPT ;  /* 0x000000ff3a00728c */ /* 0x000fe2000bf05070 */
[----:B------:R-:W-:Y:S01]  /*6ea0*/  R2UR UR6, R83 ;  /* 0x00000000530672ca */ /* 0x000fe200000e0000 */
[----:B------:R-:W1:Y:S01]  /*6eb0*/  LDCU.64 UR8, c[0x0][0x358] ;  /* 0x00006b00ff0877ac */ /* 0x000e620008000a00 */
[----:B------:R-:W-:Y:S02]  /*6ec0*/  HFMA2 R78, -RZ, RZ, 0, 5.9604644775390625e-08 ;  /* 0x00000001ff4e7431 */ /* 0x000fe400000001ff */
[----:B------:R-:W-:Y:S01]  /*6ed0*/  IMAD.MOV.U32 R0, RZ, RZ, 0x1 ;  /* 0x00000001ff007424 */ /* 0x000fe200078e00ff */
[----:B------:R-:W-:Y:S06]  /*6ee0*/  UISETP.NE.AND.EX UP0, UPT, UR59, URZ, UPT, UP0 ;  /* 0x000000ff3b00728c */ /* 0x000fec000bf05300 */
[----:B------:R-:W-:Y:S05]  /*6ef0*/  PLOP3.LUT P3, PT, PT, PT, UP0, 0x80, 0x8 ;  /* 0x000000000008781c */ /* 0x000fea0003f6f008 */
[----:B------:R-:W2:Y:S01]  /*6f00*/  @UP0 LDCU.64 UR4, c[0x0][0xa88] ;  /* 0x00015100ff0407ac */ /* 0x000ea20008000a00 */
[----:B------:R-:W-:Y:S07]  /*6f10*/  @UP0 UIMAD UR6, UR36, UR6, URZ ;  /* 0x00000006240602a4 */ /* 0x000fee000f8e02ff */
[----:B------:R-:W-:Y:S01]  /*6f20*/  @!P3 PRMT R78, R0, 0x7610, R78 ;  /* 0x00007610004eb816 */ /* 0x000fe2000000004e */
[----:B--2---:R-:W-:Y:S06]  /*6f30*/  @UP0 UIMAD.WIDE UR4, UR6, 0x4, UR4 ;  /* 0x00000004060408a5 */ /* 0x004fec000f8e0204 */
[----:B------:R-:W-:Y:S02]  /*6f40*/  IMAD.U32 R4, RZ, RZ, UR4 ;  /* 0x00000004ff047e24 */ /* 0x000fe4000f8e00ff */
[----:B------:R-:W-:Y:S03]  /*6f50*/  IMAD.U32 R5, RZ, RZ, UR5 ;  /* 0x00000005ff057e24 */ /* 0x000fe6000f8e00ff */
[----:B------:R-:W2:Y:S02]  /*6f60*/  @!UP0 LDCU UR4, c[0x0][0xa80] ;  /* 0x00015000ff0487ac */ /* 0x000ea40008000800 */
[----:B-1---5:R1:W5:Y:S02]  /*6f70*/  @P3 LDG.E R41, desc[UR8][R4.64] ;  /* 0x0000000804293981 */ /* 0x022364000c1e1900 */
[----:B-12---:R-:W-:Y:S02]  /*6f80*/  @!P3 MOV R41, UR4 ;  /* 0x000000040029bc02 */ /* 0x006fe40008000f00 */
.L_x_98:
[----:B------:R-:W-:Y:S05]  /*6f90*/  @!P4 BRA `(.L_x_99) ;  /* 0x000000000024c947 */ /* 0x000fea0003800000 */
[----:B------:R-:W-:Y:S01]  /*6fa0*/  ISETP.NE.U32.AND P3, PT, R74, RZ, PT ;  /* 0x000000ff4a00720c */ /* 0x000fe20003f65070 */
[----:B------:R-:W1:Y:S03]  /*6fb0*/  LDCU.64 UR4, c[0x0][0x358] ;  /* 0x00006b00ff0477ac */ /* 0x000e660008000a00 */
[----:B------:R-:W-:Y:S11]  /*6fc0*/  ISETP.NE.AND.EX P3, PT, R75, RZ, PT, P3 ;  /* 0x000000ff4b00720c */ /* 0x000ff60003f65330 */
[----:B------:R-:W-:Y:S02]  /*6fd0*/  @!UPT UIADD3 URZ, UPT, UPT, URZ, URZ, URZ ;  /* 0x000000fffffff290 */ /* 0x000fe4000fffe0ff */
[----:B------:R-:W2:Y:S01]  /*6fe0*/  @P3 LDC.64 R4, c[0x0][0xaa8] ;  /* 0x0002aa00ff043b82 */ /* 0x000ea20000000a00 */
[----:B------:R-:W-:Y:S04]  /*6ff0*/  @P3 IMAD R0, R76, UR36, RZ ;  /* 0x000000244c003c24 */ /* 0x000fe8000f8e02ff */
[----:B--2---:R-:W-:Y:S05]  /*7000*/  @P3 IMAD.WIDE R4, R0, 0x4, R4 ;  /* 0x0000000400043825 */ /* 0x004fea00078e0204 */
[----:B-1---5:R1:W5:Y:S02]  /*7010*/  @P3 LDG.E R36, desc[UR4][R4.64] ;  /* 0x0000000404243981 */ /* 0x022364000c1e1900 */
[----:B-1----:R-:W2:Y:S02]  /*7020*/  @!P3 LDC R36, c[0x0][0xaa0] ;  /* 0x0002a800ff24bb82 */ /* 0x002ea40000000800 */
.L_x_99:
[----:B-----5:R-:W-:Y:S01]  /*7030*/  FSETP.NEU.AND P3, PT, R41, RZ, PT ;  /* 0x000000ff2900720b */ /* 0x020fe20003f6d000 */
[----:B------:R-:W-:Y:S01]  /*7040*/  IMAD.U32 R3, RZ, RZ, UR37 ;  /* 0x00000025ff037e24 */ /* 0x000fe2000f8e00ff */
[----:B------:R-:W-:Y:S01]  /*7050*/  SEL R5, RZ, 0xffffffff, P2 ;  /* 0xffffffffff057807 */ /* 0x000fe20001000000 */
[----:B------:R-:W-:Y:S01]  /*7060*/  BSSY B1, `(.L_x_100) ;  /* 0x0000067000017945 */ /* 0x000fe20003800000 */
[----:B------:R-:W-:Y:S01]  /*7070*/  @P1 LOP3.LUT P2, RZ, R78, 0xff, RZ, 0xc0, !PT ;  /* 0x000000ff4eff1812 */ /* 0x000fe2000784c0ff */
[----:B------:R-:W-:Y:S01]  /*7080*/  IMAD.MOV.U32 R102, RZ, RZ, 0x1 ;  /* 0x00000001ff667424 */ /* 0x000fe200078e00ff */
[----:B------:R-:W-:Y:S01]  /*7090*/  @P1 SEL R4, RZ, 0xffffffff, P3 ;  /* 0xffffffffff041807 */ /* 0x000fe20001800000 */
[----:B------:R-:W-:Y:S01]  /*70a0*/  IMAD.IADD R92, R94, 0x1, R73 ;  /* 0x000000015e5c7824 */ /* 0x000fe200078e0249 */
[----:B------:R-:W-:Y:S01]  /*70b0*/  LOP3.LUT P4, R89, R78, 0xff, RZ, 0xc0, !PT ;  /* 0x000000ff4e597812 */ /* 0x000fe2000788c0ff */
[----:B------:R-:W-:Y:S01]  /*70c0*/  IMAD.IADD R90, R94, 0x1, R79 ;  /* 0x000000015e5a7824 */ /* 0x000fe200078e024f */
[C---:B------:R-:W-:Y:S01]  /*70d0*/  @P0 SEL R4, R5.reuse, R4, !P2 ;  /* 0x0000000405040207 */ /* 0x040fe20005000000 */
[----:B------:R-:W-:Y:S01]  /*70e0*/  IMAD.MOV.U32 R101, RZ, RZ, RZ ;  /* 0x000000ffff657224 */ /* 0x000fe200078e00ff */
[----:B------:R-:W-:Y:S01]  /*70f0*/  PLOP3.LUT P0, PT, PT, PT, UP1, 0x80, 0x8 ;  /* 0x000000000008781c */ /* 0x000fe20003f0f018 */
[----:B------:R-:W-:Y:S01]  /*7100*/  IMAD.MOV.U32 R72, RZ, RZ, RZ ;  /* 0x000000ffff487224 */ /* 0x000fe200078e00ff */
[----:B------:R-:W-:Y:S02]  /*7110*/  @P1 LOP3.LUT R4, R4, 0x1, RZ, 0xc0, !PT ;  /* 0x0000000104041812 */ /* 0x000fe400078ec0ff */
[----:B------:R-:W-:Y:S02]  /*7120*/  CS2R R70, SRZ ;  /* 0x0000000000467805 */ /* 0x000fe4000001ff00 */
[----:B------:R-:W-:Y:S02]  /*7130*/  CS2R R68, SRZ ;  /* 0x0000000000447805 */ /* 0x000fe4000001ff00 */
[----:B------:R-:W-:Y:S02]  /*7140*/  CS2R R66, SRZ ;  /* 0x0000000000427805 */ /* 0x000fe4000001ff00 */
[----:B------:R-:W-:Y:S01]  /*7150*/  ISETP.NE.U32.OR P5, PT, R4, 0x1, !P1 ;  /* 0x000000010400780c */ /* 0x000fe20004fa5470 */
[----:B------:R-:W-:Y:S01]  /*7160*/  IMAD.U32 R4, RZ, RZ, UR37 ;  /* 0x00000025ff047e24 */ /* 0x000fe2000f8e00ff */
[----:B------:R-:W-:Y:S02]  /*7170*/  CS2R R64, SRZ ;  /* 0x0000000000407805 */ /* 0x000fe4000001ff00 */
[----:B------:R-:W-:Y:S02]  /*7180*/  CS2R R62, SRZ ;  /* 0x00000000003e7805 */ /* 0x000fe4000001ff00 */
[----:B------:R-:W-:Y:S02]  /*7190*/  P2R R100, PR, RZ, 0x20 ;  /* 0x00000020ff647803 */ /* 0x000fe40000000000 */
[----:B------:R-:W-:Y:S02]  /*71a0*/  CS2R R60, SRZ ;  /* 0x00000000003c7805 */ /* 0x000fe4000001ff00 */
[----:B------:R-:W-:Y:S02]  /*71b0*/  SHF.L.U32 R0, R4, 0x1f, RZ ;  /* 0x0000001f04007819 */ /* 0x000fe400000006ff */
[----:B------:R-:W-:Y:S02]  /*71c0*/  CS2R R58, SRZ ;  /* 0x00000000003a7805 */ /* 0x000fe4000001ff00 */
[----:B------:R-:W-:Y:S02]  /*71d0*/  SEL R4, RZ, 0xffffffff, P3 ;  /* 0xffffffffff047807 */ /* 0x000fe40001800000 */
[----:B------:R-:W-:Y:S02]  /*71e0*/  CS2R R56, SRZ ;  /* 0x0000000000387805 */ /* 0x000fe4000001ff00 */
[----:B------:R-:W-:Y:S02]  /*71f0*/  CS2R R54, SRZ ;  /* 0x0000000000367805 */ /* 0x000fe4000001ff00 */
[----:B------:R-:W-:Y:S02]  /*7200*/  CS2R R52, SRZ ;  /* 0x0000000000347805 */ /* 0x000fe4000001ff00 */
[----:B------:R-:W-:Y:S02]  /*7210*/  @P0 SEL R4, R5, R4, !P4 ;  /* 0x0000000405040207 */ /* 0x000fe40006000000 */
[----:B------:R-:W-:Y:S02]  /*7220*/  CS2R R50, SRZ ;  /* 0x0000000000327805 */ /* 0x000fe4000001ff00 */
[----:B------:R-:W-:Y:S02]  /*7230*/  @P5 SHF.L.U32 R6, RZ, 0x1f, RZ ;  /* 0x0000001fff065819 */ /* 0x000fe400000006ff */
[----:B------:R-:W-:Y:S02]  /*7240*/  CS2R R48, SRZ ;  /* 0x0000000000307805 */ /* 0x000fe4000001ff00 */
[----:B------:R-:W-:Y:S02]  /*7250*/  LOP3.LUT R4, R4, 0x1, RZ, 0xc0, !PT ;  /* 0x0000000104047812 */ /* 0x000fe400078ec0ff */
[----:B------:R-:W-:Y:S01]  /*7260*/  CS2R R46, SRZ ;  /* 0x00000000002e7805 */ /* 0x000fe2000001ff00 */
[----:B------:R-:W1:Y:S01]  /*7270*/  @P5 SYNCS.PHASECHK.TRANS64.TRYWAIT P2, [UR46+0x60], R6 ;  /* 0x00006006ff0055a7 */ /* 0x000e62000804112e */
[----:B------:R-:W-:Y:S02]  /*7280*/  ISETP.NE.AND P0, PT, RZ, UR37, PT ;  /* 0x00000025ff007c0c */ /* 0x000fe4000bf05270 */
[----:B------:R-:W-:Y:S02]  /*7290*/  CS2R R44, SRZ ;  /* 0x00000000002c7805 */ /* 0x000fe4000001ff00 */
[----:B------:R-:W-:Y:S02]  /*72a0*/  ISETP.NE.U32.AND P3, PT, R4, 0x1, PT ;  /* 0x000000010400780c */ /* 0x000fe40003f65070 */
[----:B------:R-:W-:Y:S01]  /*72b0*/  CS2R R42, SRZ ;  /* 0x00000000002a7805 */ /* 0x000fe2000001ff00 */
[----:B------:R-:W-:Y:S01]  /*72c0*/  IMAD.MOV.U32 R40, RZ, RZ, RZ ;  /* 0x000000ffff287224 */ /* 0x000fe200078e00ff */
[----:B------:R-:W-:Y:S01]  /*72d0*/  SEL R38, RZ, 0xe0, P0 ;  /* 0x000000e0ff267807 */ /* 0x000fe20000000000 */
[----:B------:R-:W-:Y:S01]  /*72e0*/  IMAD R37, R3, 0xe0, R2 ;  /* 0x000000e003257824 */ /* 0x000fe200078e0202 */
[----:B------:R-:W-:Y:S01]  /*72f0*/  P2R R103, PR, RZ, 0x8 ;  /* 0x00000008ff677803 */ /* 0x000fe20000000000 */
[----:B------:R3:W4:Y:S01]  /*7300*/  SYNCS.PHASECHK.TRANS64.TRYWAIT P1, [UR46+0xd0], R0 ;  /* 0x0000d000ff0075a7 */ /* 0x000722000802112e */
[----:B-1----:R-:W-:Y:S01]  /*7310*/  @P5 SEL R102, RZ, 0x1, !P2 ;  /* 0x00000001ff665807 */ /* 0x002fe20005000000 */
[----:B---3--:R-:W-:Y:S06]  /*7320*/  @!P5 BRA `(.L_x_101) ;  /* 0x0000000000e8d947 */ /* 0x008fec0003800000 */
[----:B------:R-:W-:Y:S01]  /*7330*/  IMAD.MOV.U32 R40, RZ, RZ, RZ ;  /* 0x000000ffff287224 */ /* 0x000fe200078e00ff */
[----:B------:R-:W-:Y:S01]  /*7340*/  ISETP.NE.AND P0, PT, R102, RZ, PT ;  /* 0x000000ff6600720c */ /* 0x000fe20003f05270 */
[----:B------:R-:W-:Y:S01]  /*7350*/  BSSY B0, `(.L_x_102) ;  /* 0x0000014000007945 */ /* 0x000fe20003800000 */
[----:B------:R-:W-:Y:S02]  /*7360*/  CS2R R42, SRZ ;  /* 0x00000000002a7805 */ /* 0x000fe4000001ff00 */
        /* <DEDUP_REMOVED lines=13> */
[----:B------:R-:W-:Y:S01]  /*7440*/  CS2R R70, SRZ ;  /* 0x0000000000467805 */ /* 0x000fe2000001ff00 */
[----:B------:R-:W-:Y:S06]  /*7450*/  @P0 BRA `(.L_x_103) ;  /* 0x00000000000c0947 */ /* 0x000fec0003800000 */
[----:B------:R-:W-:Y:S04]  /*7460*/  SHF.L.U32 R4, RZ, 0x1f, RZ ;  /* 0x0000001fff047819 */ /* 0x000fe800000006ff */
[----:B------:R-:W1:Y:S02]  /*7470*/  SYNCS.PHASECHK.TRANS64.TRYWAIT P0, [UR46+0x60], R4 ;  /* 0x00006004ff0075a7 */ /* 0x000e64000800112e */
[----:B-1----:R-:W-:Y:S05]  /*7480*/  @!P0 BRA `(.L_x_104) ;  /* 0x0000007c00dc8947 */ /* 0x002fea0003800000 */
.L_x_103:
[----:B------:R-:W-:Y:S05]  /*7490*/  BSYNC B0 ;  /* 0x0000000000007941 */ /* 0x000fea0003800000 */
.L_x_102:
[----:B------:R-:W-:Y:S01]  /*74a0*/  ISETP.NE.AND P0, PT, R103, RZ, PT ;  /* 0x000000ff6700720c */ /* 0x000fe20003f05270 */
[----:B------:R-:W-:Y:S11]  /*74b0*/  HFMA2 R101, -RZ, RZ, 0, 5.9604644775390625e-08 ;  /* 0x00000001ff657431 */ /* 0x000ff600000001ff */
[----:B------:R-:W-:Y:S01]  /*74c0*/  @!UPT UIADD3 URZ, UPT, UPT, URZ, URZ, URZ ;  /* 0x000000fffffff290 */ /* 0x000fe2000fffe0ff */
[----:B------:R3:W1:Y:S04]  /*74d0*/  @P0 LDS R72, [R90+0xe00] ;  /* 0x000e00005a480984 */ /* 0x0006680000000800 */
[----:B------:R3:W1:Y:S04]  /*74e0*/  @P0 LDS R40, [R81+UR46+0x200] ;  /* 0x0002002e51280984 */ /* 0x0006680008000800 */
[----:B------:R3:W1:Y:S04]  /*74f0*/  @P0 LDS R42, [R92+0x200] ;  /* 0x000200005c2a0984 */ /* 0x0006680000000800 */
[----:B------:R3:W1:Y:S04]  /*7500*/  @P0 LDS R43, [R79] ;  /* 0x000000004f2b0984 */ /* 0x0006680000000800 */
[----:B------:R3:W1:Y:S04]  /*7510*/  @P0 LDS R44, [R90] ;  /* 0x000000005a2c0984 */ /* 0x0006680000000800 */
[----:B------:R3:W1:Y:S04]  /*7520*/  @P0 LDS R45, [R81+UR46+0x400] ;  /* 0x0004002e512d0984 */ /* 0x0006680008000800 */
[----:B------:R3:W1:Y:S04]  /*7530*/  @P0 LDS R46, [R92+0x400] ;  /* 0x000400005c2e0984 */ /* 0x0006680000000800 */
[----:B------:R3:W1:Y:S04]  /*7540*/  @P0 LDS R47, [R79+0x200] ;  /* 0x000200004f2f0984 */ /* 0x0006680000000800 */
[----:B------:R3:W1:Y:S04]  /*7550*/  @P0 LDS R48, [R90+0x200] ;  /* 0x000200005a300984 */ /* 0x0006680000000800 */
        /* <DEDUP_REMOVED lines=22> */
[----:B------:R3:W1:Y:S02]  /*76c0*/  @P0 LDS R71, [R79+0xe00] ;  /* 0x000e00004f470984 */ /* 0x0006640000000800 */
.L_x_101:
[----:B------:R-:W-:Y:S05]  /*76d0*/  BSYNC B1 ;  /* 0x0000000000017941 */ /* 0x000fea0003800000 */
.L_x_100:
[----:B------:R-:W-:Y:S05]  /*76e0*/  IMAD.IADD R39, R37, 0x1, R38 ;  /* 0x0000000125277824 */ /* 0x000fea00078e0226 */
[----:B-1----:R-:W-:Y:S04]  /*76f0*/  SHF.R.U32.HI R3, RZ, 0x15, R39 ;  /* 0x00000015ff037819 */ /* 0x002fe80000011627 */
[----:B------:R-:W-:Y:S01]  /*7700*/  LOP3.LUT P0, RZ, R3, 0x3, R80, 0x48, !PT ;  /* 0x0000000303ff7812 */ /* 0x000fe20007804850 */
[----:B------:R-:W-:Y:S01]  /*7710*/  @!UPT UIADD3 URZ, UPT, UPT, URZ, URZ, URZ ;  /* 0x000000fffffff290 */ /* 0x000fe2000fffe0ff */
[----:B----4-:R-:W-:Y:S11]  /*7720*/  @P1 BRA `(.L_x_105) ;  /* 0x0000000000081947 */ /* 0x010ff60003800000 */
[----:B------:R-:W1:Y:S02]  /*7730*/  SYNCS.PHASECHK.TRANS64.TRYWAIT P1, [UR46+0xd0], R0 ;  /* 0x0000d000ff0075a7 */ /* 0x000e64000802112e */
[----:B-1----:R-:W-:Y:S05]  /*7740*/  @!P1 BRA `(.L_x_106) ;  /* 0x0000007c00449947 */ /* 0x002fea0003800000 */
.L_x_105:
[----:B------:R-:W-:Y:S05]  /*7750*/  @!P0 BRA `(.L_x_107) ;  /* 0x0000000000408947 */ /* 0x000fea0003800000 */
[----:B------:R-:W4:Y:S01]  /*7760*/  LDCU.64 UR8, c[0x4][0x70] ;  /* 0x01000e00ff0877ac */ /* 0x000f220008000a00 */
[----:B------:R-:W-:Y:S01]  /*7770*/  MOV R15, 0x0 ;  /* 0x00000000000f7802 */ /* 0x000fe20000000f00 */
[----:B------:R-:W-:Y:S02]  /*7780*/  HFMA2 R12, -RZ, RZ, 0, 5.9604644775390625e-08 ;  /* 0x00000001ff0c7431 */ /* 0x000fe400000001ff */
[----:B------:R-:W-:Y:S02]  /*7790*/  IMAD.MOV.U32 R8, RZ, RZ, 0x192 ;  /* 0x00000192ff087424 */ /* 0x000fe400078e00ff */
[----:B------:R-:W-:Y:S01]  /*77a0*/  IMAD.MOV.U32 R13, RZ, RZ, RZ ;  /* 0x000000ffff0d7224 */ /* 0x000fe200078e00ff */
[----:B------:R-:W5:Y:S01]  /*77b0*/  LDCU.64 UR6, c[0x4][0x78] ;  /* 0x01000f00ff0677ac */ /* 0x000f620008000a00 */
[----:B------:R-:W1:Y:S01]  /*77c0*/  LDC.64 R14, c[0x4][R15] ;  /* 0x010000000f0e7b82 */ /* 0x000e620000000a00 */
[----:B------:R-:W2:Y:S01]  /*77d0*/  LDCU.64 UR4, c[0x4][0x10] ;  /* 0x01000200ff0477ac */ /* 0x000ea20008000a00 */
[----:B----4-:R-:W-:Y:S01]  /*77e0*/  MOV R5, UR9 ;  /* 0x0000000900057c02 */ /* 0x010fe20008000f00 */
[----:B------:R-:W-:Y:S01]  /*77f0*/  IMAD.U32 R4, RZ, RZ, UR8 ;  /* 0x00000008ff047e24 */ /* 0x000fe2000f8e00ff */
[----:B-----5:R-:W-:Y:S01]  /*7800*/  MOV R7, UR7 ;  /* 0x0000000700077c02 */ /* 0x020fe20008000f00 */
[----:B------:R-:W-:Y:S01]  /*7810*/  IMAD.U32 R6, RZ, RZ, UR6 ;  /* 0x00000006ff067e24 */ /* 0x000fe2000f8e00ff */
[----:B--2---:R-:W-:Y:S01]  /*7820*/  MOV R11, UR5 ;  /* 0x00000005000b7c02 */ /* 0x004fe20008000f00 */
[----:B------:R-:W-:Y:S02]  /*7830*/  IMAD.U32 R10, RZ, RZ, UR4 ;  /* 0x00000004ff0a7e24 */ /* 0x000fe4000f8e00ff */
[----:B------:R-:W-:Y:S07]  /*7840*/  LEPC R20, `(.L_x_107) ;  /* 0x000000001014794e */ /* 0x000fee0000000000 */
[----:B-1-3--:R-:W-:Y:S05]  /*7850*/  CALL.ABS.NOINC R14 ;  /* 0x000000000e007343 */ /* 0x00afea0003c00000 */
.L_x_107:
[----:B------:R-:W-:Y:S05]  /*7860*/  WARPSYNC.ALL ;  /* 0x0000000000007948 */ /* 0x000fea0003800000 */
[----:B------:R-:W-:Y:S01]  /*7870*/  R2UR UR4, R39 ;  /* 0x00000000270472ca */ /* 0x000fe200000e0000 */
[----:B------:R-:W-:Y:S01]  /*7880*/  BSSY.RECONVERGENT B0, `(.L_x_108) ;  /* 0x0000088000007945 */ /* 0x000fe20003800200 */
[----:B------:R-:W-:Y:S02]  /*7890*/  R2UR UR5, R98 ;  /* 0x00000000620572ca */ /* 0x000fe400000e0000 */
[----:B------:R-:W-:Y:S09]  /*78a0*/  ISETP.NE.AND P0, PT, R95, RZ, PT ;  /* 0x000000ff5f00720c */ /* 0x000ff20003f05270 */
[----:B------:R-:W4:Y:S01]  /*78b0*/  LDTM.x32 R4, tmem[UR4] ;  /* 0x00000004000479ee */ /* 0x000f2200082c0000 */
[----:B------:R-:W-:Y:S01]  /*78c0*/  NOP ;  /* 0x0000000000007918 */ /* 0x000fe20000000000 */
[----:B----4-:R-:W-:Y:S01]  /*78d0*/  SYNCS.ARRIVE.TRANS64.RED.A1T0 RZ, [UR5], RZ ;  /* 0x000000ffffff79a7 */ /* 0x010fe20008100405 */
[C---:B--2---:R-:W-:Y:S01]  /*78e0*/  FMUL R4, R36.reuse, R4 ;  /* 0x0000000424047220 */ /* 0x044fe20000400000 */
[C---:B------:R-:W-:Y:S01]  /*78f0*/  FMUL R5, R36.reuse, R5 ;  /* 0x0000000524057220 */ /* 0x040fe20000400000 */
[C---:B------:R-:W-:Y:S01]  /*7900*/  FMUL R6, R36.reuse, R6 ;  /* 0x0000000624067220 */ /* 0x040fe20000400000 */
[C---:B------:R-:W-:Y:S01]  /*7910*/  FMUL R7, R36.reuse, R7 ;  /* 0x0000000724077220 */ /* 0x040fe20000400000 */
[C---:B------:R-:W-:Y:S01]  /*7920*/  FFMA R4, R41.reuse, R40, R4 ;  /* 0x0000002829047223 */ /* 0x040fe20000000004 */
[C---:B------:R-:W-:Y:S01]  /*7930*/  FFMA R5, R41.reuse, R42, R5 ;  /* 0x0000002a29057223 */ /* 0x040fe20000000005 */
[C---:B------:R-:W-:Y:S01]  /*7940*/  FFMA R6, R41.reuse, R43, R6 ;  /* 0x0000002b29067223 */ /* 0x040fe20000000006 */
[C---:B------:R-:W-:Y:S01]  /*7950*/  FFMA R7, R41.reuse, R44, R7 ;  /* 0x0000002c29077223 */ /* 0x040fe20000000007 */
[C---:B------:R-:W-:Y:S01]  /*7960*/  FMUL R8, R36.reuse, R8 ;  /* 0x0000000824087220 */ /* 0x040fe20000400000 */
[----:B------:R2:W-:Y:S01]  /*7970*/  STS [R81+UR46+0x200], R4 ;  /* 0x0002000451007988 */ /* 0x0005e2000800082e */
[C---:B------:R-:W-:Y:S01]  /*7980*/  FMUL R9, R36.reuse, R9 ;  /* 0x0000000924097220 */ /* 0x040fe20000400000 */
[C---:B------:R-:W-:Y:S01]  /*7990*/  FMUL R10, R36.reuse, R10 ;  /* 0x0000000a240a7220 */ /* 0x040fe20000400000 */
[C---:B------:R-:W-:Y:S01]  /*79a0*/  FFMA R8, R41.reuse, R45, R8 ;  /* 0x0000002d29087223 */ /* 0x040fe20000000008 */
[----:B------:R2:W-:Y:S01]  /*79b0*/  STS [R92+0x200], R5 ;  /* 0x000200055c007388 */ /* 0x0005e20000000800 */
[C---:B------:R-:W-:Y:S01]  /*79c0*/  FFMA R9, R41.reuse, R46, R9 ;  /* 0x0000002e29097223 */ /* 0x040fe20000000009 */
[C---:B------:R-:W-:Y:S01]  /*79d0*/  FFMA R10, R41.reuse, R47, R10 ;  /* 0x0000002f290a7223 */ /* 0x040fe2000000000a */
[C---:B------:R-:W-:Y:S01]  /*79e0*/  FMUL R11, R36.reuse, R11 ;  /* 0x0000000b240b7220 */ /* 0x040fe20000400000 */
[----:B------:R2:W-:Y:S01]  /*79f0*/  STS [R79], R6 ;  /* 0x000000064f007388 */ /* 0x0005e20000000800 */
[C---:B------:R-:W-:Y:S01]  /*7a00*/  FMUL R12, R36.reuse, R12 ;  /* 0x0000000c240c7220 */ /* 0x040fe20000400000 */
[C---:B------:R-:W-:Y:S01]  /*7a10*/  FMUL R13, R36.reuse, R13 ;  /* 0x0000000d240d7220 */ /* 0x040fe20000400000 */
[C---:B------:R-:W-:Y:S01]  /*7a20*/  FFMA R11, R41.reuse, R48, R11 ;  /* 0x00000030290b7223 */ /* 0x040fe2000000000b */
[----:B------:R2:W-:Y:S01]  /*7a30*/  STS [R90], R7 ;  /* 0x000000075a007388 */ /* 0x0005e20000000800 */
        /* <DEDUP_REMOVED lines=11> */
[----:B------:R2:W-:Y:S01]  /*7af0*/  STS [R79+0x200], R10 ;  /* 0x0002000a4f007388 */ /* 0x0005e20000000800 */
[C---:B------:R-:W-:Y:S01]  /*7b00*/  FMUL R18, R36.reuse, R18 ;  /* 0x0000001224127220 */ /* 0x040fe20000400000 */
[C---:B------:R-:W-:Y:S01]  /*7b10*/  FMUL R19, R36.reuse, R19 ;  /* 0x0000001324137220 */ /* 0x040fe20000400000 */
[C---:B------:R-:W-:Y:S01]  /*7b20*/  FFMA R17, R41.reuse, R54, R17 ;  /* 0x0000003629117223 */ /* 0x040fe20000000011 */
[----:B------:R2:W-:Y:S01]  /*7b30*/  STS [R90+0x200], R11 ;  /* 0x0002000b5a007388 */ /* 0x0005e20000000800 */
        /* <DEDUP_REMOVED lines=42> */
[----:B------:R-:W-:Y:S01]  /*7de0*/  FMUL R35, R36, R35 ;  /* 0x0000002324237220 */ /* 0x000fe20000400000 */
[----:B------:R2:W-:Y:S03]  /*7df0*/  STS [R79+0x800], R22 ;  /* 0x000800164f007388 */ /* 0x0005e60000000800 */
[----:B------:R-:W-:Y:S01]  /*7e00*/  FFMA R35, R41, R72, R35 ;  /* 0x0000004829237223 */ /* 0x000fe20000000023 */
[----:B------:R2:W-:Y:S04]  /*7e10*/  STS [R90+0x800], R23 ;  /* 0x000800175a007388 */ /* 0x0005e80000000800 */
[----:B------:R2:W-:Y:S04]  /*7e20*/  STS [R81+UR46+0xc00], R24 ;  /* 0x000c001851007988 */ /* 0x0005e8000800082e */
[----:B------:R2:W-:Y:S04]  /*7e30*/  STS [R92+0xc00], R25 ;  /* 0x000c00195c007388 */ /* 0x0005e80000000800 */
[----:B------:R2:W-:Y:S04]  /*7e40*/  STS [R79+0xa00], R26 ;  /* 0x000a001a4f007388 */ /* 0x0005e80000000800 */
        /* <DEDUP_REMOVED lines=8> */
[----:B------:R2:W-:Y:S01]  /*7ed0*/  STS [R90+0xe00], R35 ;  /* 0x000e00235a007388 */ /* 0x0005e20000000800 */
[----:B------:R-:W-:Y:S01]  /*7ee0*/  @!PT LDS RZ, [RZ] ;  /* 0x00000000fffff984 */ /* 0x000fe20000000800 */
[----:B------:R-:W-:Y:S01]  /*7ef0*/  @!PT LDS RZ, [RZ] ;  /* 0x00000000fffff984 */ /* 0x000fe20000000800 */
[----:B------:R-:W-:Y:S01]  /*7f00*/  @!PT LDS RZ, [RZ] ;  /* 0x00000000fffff984 */ /* 0x000fe20000000800 */
[----:B------:R-:W-:Y:S01]  /*7f10*/  @!PT LDS RZ, [RZ] ;  /* 0x00000000fffff984 */ /* 0x000fe20000000800 */
[----:B------:R4:W-:Y:S06]  /*7f20*/  MEMBAR.ALL.CTA ;  /* 0x0000000000007992 */ /* 0x0009ec0000008000 */
[----:B----4-:R-:W4:Y:S02]  /*7f30*/  FENCE.VIEW.ASYNC.S ;  /* 0x00000000000073c6 */ /* 0x010f240000000000 */
[----:B----4-:R-:W-:Y:S06]  /*7f40*/  BAR.SYNC.DEFER_BLOCKING 0x1, 0x80 ;  /* 0x0042000000007b1d */ /* 0x010fec0000010000 */
[----:B------:R-:W-:Y:S05]  /*7f50*/  @P0 BRA `(.L_x_109) ;  /* 0x0000000000680947 */ /* 0x000fea0003800000 */
[----:B------:R-:W-:Y:S01]  /*7f60*/  UIADD3 UR4, UPT, UPT, UR46, 0x200, URZ ;  /* 0x000002002e047890 */ /* 0x000fe2000fffe0ff */
[----:B------:R-:W-:Y:S01]  /*7f70*/  R2UR UR5, R38 ;  /* 0x00000000260572ca */ /* 0x000fe200000e0000 */
[----:B------:R-:W-:Y:S01]  /*7f80*/  UMOV UR51, UR36 ;  /* 0x0000002400337c82 */ /* 0x000fe20008000000 */
[----:B------:R-:W-:Y:S02]  /*7f90*/  UIADD3 UR13, UPT, UPT, UR49, 0x20, URZ ;  /* 0x00000020310d7890 */ /* 0x000fe4000fffe0ff */
[----:B------:R-:W-:Y:S01]  /*7fa0*/  UIADD3 UR12, UPT, UPT, UR46, 0x1200, URZ ;  /* 0x000012002e0c7890 */ /* 0x000fe2000fffe0ff */
[----:B------:R-:W-:Y:S01]  /*7fb0*/  IMAD.U32 R88, RZ, RZ, UR4 ;  /* 0x00000004ff587e24 */ /* 0x000fe2000f8e00ff */
[----:B------:R-:W-:Y:S01]  /*7fc0*/  UIADD3 UR4, UP0, UPT, UR56, 0x880, URZ ;  /* 0x0000088038047890 */ /* 0x000fe2000ff1e0ff */
[----:B------:R-:W-:Y:S01]  /*7fd0*/  UMOV UR15, UR36 ;  /* 0x00000024000f7c82 */ /* 0x000fe20008000000 */
[----:B------:R-:W-:Y:S02]  /*7fe0*/  UIADD3 UR17, UPT, UPT, UR49, 0x40, URZ ;  /* 0x0000004031117890 */ /* 0x000fe4000fffe0ff */
[----:B------:R-:W-:Y:S01]  /*7ff0*/  R2UR UR48, R88 ;  /* 0x00000000583072ca */ /* 0x000fe200000e0000 */
[----:B------:R-:W-:Y:S02]  /*8000*/  UIADD3 UR16, UPT, UPT, UR46, 0x2200, URZ ;  /* 0x000022002e107890 */ /* 0x000fe4000fffe0ff */
[----:B------:R-:W-:Y:S02]  /*8010*/  UIADD3 UR50, UPT, UPT, UR53, UR5, URZ ;  /* 0x0000000535327290 */ /* 0x000fe4000fffe0ff */
[----:B------:R-:W-:Y:S01]  /*8020*/  UIADD3.X UR5, UPT, UPT, URZ, UR57, URZ, UP0, !UPT ;  /* 0x00000039ff057290 */ /* 0x000fe200087fe4ff */
[----:B------:R-:W-:Y:S01]  /*8030*/  UMOV UR19, UR36 ;  /* 0x0000002400137c82 */ /* 0x000fe20008000000 */
[----:B------:R-:W-:Y:S03]  /*8040*/  UIADD3 UR9, UPT, UPT, UR49, 0x60, URZ ;  /* 0x0000006031097890 */ /* 0x000fe6000fffe0ff */
[----:B------:R-:W-:Y:S01]  /*8050*/  UMOV UR14, UR50 ;  /* 0x00000032000e7c82 */ /* 0x000fe20008000000 */
[----:B------:R-:W-:Y:S01]  /*8060*/  UMOV UR18, UR50 ;  /* 0x0000003200127c82 */ /* 0x000fe20008000000 */
[----:B------:R-:W-:Y:S02]  /*8070*/  UIADD3 UR8, UPT, UPT, UR46, 0x3200, URZ ;  /* 0x000032002e087890 */ /* 0x000fe4000fffe0ff */
[----:B------:R4:W-:Y:S01]  /*8080*/  UTMASTG.3D [UR48], [UR4] ;  /* 0x00000030040073b5 */ /* 0x0009e20008010000 */
[----:B------:R-:W-:Y:S01]  /*8090*/  UMOV UR11, UR36 ;  /* 0x00000024000b7c82 */ /* 0x000fe20008000000 */
[----:B------:R-:W-:Y:S01]  /*80a0*/  UMOV UR10, UR50 ;  /* 0x00000032000a7c82 */ /* 0x000fe20008000000 */
[----:B------:R4:W-:Y:S01]  /*80b0*/  UTMASTG.3D [UR12], [UR4] ;  /* 0x0000000c040073b5 */ /* 0x0009e20008010000 */
[----:B------:R4:W-:Y:S03]  /*80c0*/  UTMASTG.3D [UR16], [UR4] ;  /* 0x00000010040073b5 */ /* 0x0009e60008010000 */
[----:B------:R4:W-:Y:S01]  /*80d0*/  UTMASTG.3D [UR8], [UR4] ;  /* 0x00000008040073b5 */ /* 0x0009e20008010000 */
[----:B------:R0:W-:Y:S01]  /*80e0*/  UTMACMDFLUSH ;  /* 0x00000000000079b7 */ /* 0x0001e20000000000 */
[----:B----4-:R-:W-:Y:S04]  /*80f0*/  DEPBAR.LE SB0, 0x1 ;  /* 0x000080400000791a */ /* 0x010fe80000000000 */
.L_x_109:
[----:B------:R-:W-:Y:S05]  /*8100*/  BSYNC.RECONVERGENT B0 ;  /* 0x0000000000007941 */ /* 0x000fea0003800200 */
.L_x_108:
[----:B------:R-:W-:Y:S01]  /*8110*/  BAR.SYNC.DEFER_BLOCKING 0x1, 0x80 ;  /* 0x0042000000007b1d */ /* 0x000fe20000010000 */
[----:B------:R-:W-:Y:S01]  /*8120*/  ISETP.NE.AND P1, PT, R100, RZ, PT ;  /* 0x000000ff6400720c */ /* 0x000fe20003f25270 */
[----:B------:R-:W-:Y:S01]  /*8130*/  UISETP.NE.AND UP0, UPT, UR55, URZ, UPT ;  /* 0x000000ff3700728c */ /* 0x000fe2000bf05270 */
[----:B-1----:R-:W-:Y:S11]  /*8140*/  LEA R3, R101, UR46, 0x3 ;  /* 0x0000002e65037c11 */ /* 0x002ff6000f8e18ff */
[----:B--2---:R-:W-:Y:S01]  /*8150*/  @P1 SHF.L.U32 R4, RZ, 0x1f, RZ ;  /* 0x0000001fff041819 */ /* 0x004fe200000006ff */
[----:B------:R-:W-:Y:S06]  /*8160*/  BRA.U !UP0, `(.L_x_110) ;  /* 0x0000000108247547 */ /* 0x000fec000b800000 */
[----:B------:R-:W-:Y:S01]  /*8170*/  IMAD.U32 R5, RZ, RZ, UR52 ;  /* 0x00000034ff057e24 */ /* 0x000fe2000f8e00ff */
[----:B------:R-:W-:Y:S01]  /*8180*/  MOV R0, UR54 ;  /* 0x0000003600007c02 */ /* 0x000fe20008000f00 */
[----:B------:R-:W-:Y:S03]  /*8190*/  UIADD3 UR4, UPT, UPT, UR52, 0x1, URZ ;  /* 0x0000000134047890 */ /* 0x000fe6000fffe0ff */
[----:B------:R-:W-:Y:S01]  /*81a0*/  @P1 LEA R5, R5, UR46, 0x3 ;  /* 0x0000002e05051c11 */ /* 0x000fe2000f8e18ff */
[----:B------:R-:W-:Y:S04]  /*81b0*/  UISETP.NE.AND UP0, UPT, UR4, 0x4, UPT ;  /* 0x000000040400788c */ /* 0x000fe8000bf05270 */
[----:B------:R-:W-:Y:S01]  /*81c0*/  @P1 VIADD R5, R5, 0x80 ;  /* 0x0000008005051836 */ /* 0x000fe20000000000 */
[----:B------:R-:W-:Y:S04]  /*81d0*/  USEL UR52, UR4, URZ, UP0 ;  /* 0x000000ff04347287 */ /* 0x000fe80008000000 */
[----:B------:R-:W-:Y:S04]  /*81e0*/  @P1 PRMT R0, R0, 0x654, R5 ;  /* 0x0000065400001816 */ /* 0x000fe80000000005 */
[----:B------:R1:W-:Y:S04]  /*81f0*/  @P1 SYNCS.ARRIVE.TRANS64.RED.A1T0 RZ, [R0+URZ], RZ ;  /* 0x000000ff00ff19a7 */ /* 0x0003e800081004ff */
.L_x_110:
[----:B------:R-:W2:Y:S01]  /*8200*/  @P1 SYNCS.PHASECHK.TRANS64.TRYWAIT P0, [R3+URZ+0x60], R4 ;  /* 0x00006004030015a7 */ /* 0x000ea200080011ff */
[----:B------:R-:W-:Y:S01]  /*8210*/  UISETP.NE.AND UP0, UPT, UR37, URZ, UPT ;  /* 0x000000ff2500728c */ /* 0x000fe2000bf05270 */
[----:B------:R-:W-:Y:S01]  /*8220*/  BSSY B1, `(.L_x_111) ;  /* 0x0000035000017945 */ /* 0x000fe20003800000 */
[----:B------:R-:W-:Y:S02]  /*8230*/  UMOV UR4, 0xc0 ;  /* 0x000000c000047882 */ /* 0x000fe40000000000 */
[----:B------:R-:W-:Y:S01]  /*8240*/  USEL UR40, UR4, 0x20, !UP0 ;  /* 0x0000002004287887 */ /* 0x000fe2000c000000 */
[----:B--2---:R-:W-:Y:S01]  /*8250*/  @P1 SEL R102, RZ, 0x1, !P0 ;  /* 0x00000001ff661807 */ /* 0x004fe20004000000 */
[----:B------:R-:W-:Y:S10]  /*8260*/  @!P1 BRA `(.L_x_112) ;  /* 0x0000000000c09947 */ /* 0x000ff40003800000 */
[----:B------:R-:W-:Y:S01]  /*8270*/  ISETP.NE.AND P0, PT, R102, RZ, PT ;  /* 0x000000ff6600720c */ /* 0x000fe20003f05270 */
[----:B------:R-:W-:Y:S01]  /*8280*/  BSSY B0, `(.L_x_113) ;  /* 0x0000009000007945 */ /* 0x000fe20003800000 */
[----:B------:R-:W-:Y:S11]  /*8290*/  ISETP.NE.AND P1, PT, R103, RZ, PT ;  /* 0x000000ff6700720c */ /* 0x000ff60003f25270 */
[----:B------:R-:W-:Y:S02]  /*82a0*/  @!UPT UIADD3 URZ, UPT, UPT, URZ, URZ, URZ ;  /* 0x000000fffffff290 */ /* 0x000fe4000fffe0ff */
[C---:B------:R-:W-:Y:S02]  /*82b0*/  @P1 IMAD R5, R101.reuse, 0x4000, R73 ;  /* 0x0000400065051824 */ /* 0x040fe400078e0249 */
[----:B------:R-:W-:Y:S01]  /*82c0*/  @P1 IMAD R4, R101, 0x4000, R92 ;  /* 0x0000400065041824 */ /* 0x000fe200078e025c */
[----:B------:R-:W-:Y:S06]  /*82d0*/  @P0 BRA `(.L_x_114) ;  /* 0x00000000000c0947 */ /* 0x000fec0003800000 */
[----:B-1----:R-:W-:Y:S04]  /*82e0*/  SHF.L.U32 R0, RZ, 0x1f, RZ ;  /* 0x0000001fff007819 */ /* 0x002fe800000006ff */
[----:B------:R-:W1:Y:S02]  /*82f0*/  SYNCS.PHASECHK.TRANS64.TRYWAIT P0, [R3+URZ+0x60], R0 ;  /* 0x00006000030075a7 */ /* 0x000e6400080011ff */
[----:B-1----:R-:W-:Y:S05]  /*8300*/  @!P0 BRA `(.L_x_115) ;  /* 0x00000070006c8947 */ /* 0x002fea0003800000 */
.L_x_114:
[----:B------:R-:W-:Y:S05]  /*8310*/  BSYNC B0 ;  /* 0x0000000000007941 */ /* 0x000fea0003800000 */
.L_x_113:
[----:B------:R-:W-:Y:S11]  /*8320*/  ISETP.NE.AND P0, PT, R103, RZ, PT ;  /* 0x000000ff6700720c */ /* 0x000ff60003f05270 */
[----:B------:R-:W-:Y:S02]  /*8330*/  @!UPT UIADD3 URZ, UPT, UPT, URZ, URZ, URZ ;  /* 0x000000fffffff290 */ /* 0x000fe4000fffe0ff */
[----:B------:R2:W4:Y:S01]  /*8340*/  @P0 LDS R40, [R5+0x200] ;  /* 0x0002000005280984 */ /* 0x0005220000000800 */
[C---:B-1----:R-:W-:Y:S01]  /*8350*/  @P0 IMAD R0, R101.reuse, 0x4000, R79 ;  /* 0x0000400065000824 */ /* 0x042fe200078e024f */
[C---:B------:R-:W-:Y:S01]  /*8360*/  @P0 LEA R3, R101.reuse, R90, 0xe ;  /* 0x0000005a65030211 */ /* 0x040fe200078e70ff */
[----:B------:R-:W-:Y:S01]  /*8370*/  VIADD R101, R101, 0x1 ;  /* 0x0000000165657836 */ /* 0x000fe20000000000 */
[----:B------:R2:W1:Y:S04]  /*8380*/  @P0 LDS R45, [R5+0x400] ;  /* 0x00040000052d0984 */ /* 0x0004680000000800 */
        /* <DEDUP_REMOVED lines=14> */
[----:B------:R2:W1:Y:S04]  /*8470*/  @P0 LDS R43, [R0] ;  /* 0x00000000002b0984 */ /* 0x0004680000000800 */
        /* <DEDUP_REMOVED lines=14> */
[----:B----4-:R2:W1:Y:S02]  /*8560*/  @P0 LDS R72, [R3+0xe00] ;  /* 0x000e000003480984 */ /* 0x0104640000000800 */
.L_x_112:
[----:B------:R-:W-:Y:S05]  /*8570*/  BSYNC B1 ;  /* 0x0000000000017941 */ /* 0x000fea0003800000 */
.L_x_111:
[----:B------:R-:W-:Y:S05]  /*8580*/  VIADD R38, R37, UR40 ;  /* 0x0000002825267c36 */ /* 0x000fea0008000000 */
[----:B--2---:R-:W-:Y:S04]  /*8590*/  SHF.R.U32.HI R3, RZ, 0x15, R38 ;  /* 0x00000015ff037819 */ /* 0x004fe80000011626 */
[----:B------:R-:W-:Y:S11]  /*85a0*/  LOP3.LUT P0, RZ, R3, 0x3, R80, 0x48, !PT ;  /* 0x0000000303ff7812 */ /* 0x000ff60007804850 */
[----:B------:R-:W-:Y:S02]  /*85b0*/  @!UPT UIADD3 URZ, UPT, UPT, URZ, URZ, URZ ;  /* 0x000000fffffff290 */ /* 0x000fe4000fffe0ff */
[----:B------:R-:W-:Y:S05]  /*85c0*/  @!P0 BRA `(.L_x_116) ;  /* 0x0000000000408947 */ /* 0x000fea0003800000 */
[----:B------:R-:W2:Y:S01]  /*85d0*/  LDCU.64 UR8, c[0x4][0x70] ;  /* 0x01000e00ff0877ac */ /* 0x000ea20008000a00 */
[----:B------:R-:W-:Y:S01]  /*85e0*/  MOV R15, 0x0 ;  /* 0x00000000000f7802 */ /* 0x000fe20000000f00 */
[----:B------:R-:W-:Y:S02]  /*85f0*/  HFMA2 R12, -RZ, RZ, 0, 5.9604644775390625e-08 ;  /* 0x00000001ff0c7431 */ /* 0x000fe400000001ff */
[----:B------:R-:W-:Y:S02]  /*8600*/  IMAD.MOV.U32 R8, RZ, RZ, 0x192 ;  /* 0x00000192ff087424 */ /* 0x000fe400078e00ff */
[----:B------:R-:W-:Y:S01]  /*8610*/  IMAD.MOV.U32 R13, RZ, RZ, RZ ;  /* 0x000000ffff0d7224 */ /* 0x000fe200078e00ff */
[----:B------:R-:W4:Y:S01]  /*8620*/  LDCU.64 UR6, c[0x4][0x78] ;  /* 0x01000f00ff0677ac */ /* 0x000f220008000a00 */
[----:B------:R-:W1:Y:S01]  /*8630*/  LDC.64 R14, c[0x4][R15] ;  /* 0x010000000f0e7b82 */ /* 0x000e620000000a00 */
[----:B------:R-:W5:Y:S01]  /*8640*/  LDCU.64 UR4, c[0x4][0x10] ;  /* 0x01000200ff0477ac */ /* 0x000f620008000a00 */
[----:B--2---:R-:W-:Y:S01]  /*8650*/  MOV R5, UR9 ;  /* 0x0000000900057c02 */ /* 0x004fe20008000f00 */
[----:B------:R-:W-:Y:S01]  /*8660*/  IMAD.U32 R4, RZ, RZ, UR8 ;  /* 0x00000008ff047e24 */ /* 0x000fe2000f8e00ff */
[----:B----4-:R-:W-:Y:S01]  /*8670*/  MOV R7, UR7 ;  /* 0x0000000700077c02 */ /* 0x010fe20008000f00 */
[----:B------:R-:W-:Y:S01]  /*8680*/  IMAD.U32 R6, RZ, RZ, UR6 ;  /* 0x00000006ff067e24 */ /* 0x000fe2000f8e00ff */
[----:B-----5:R-:W-:Y:S01]  /*8690*/  MOV R11, UR5 ;  /* 0x00000005000b7c02 */ /* 0x020fe20008000f00 */
[----:B------:R-:W-:Y:S02]  /*86a0*/  IMAD.U32 R10, RZ, RZ, UR4 ;  /* 0x00000004ff0a7e24 */ /* 0x000fe4000f8e00ff */
[----:B------:R-:W-:Y:S07]  /*86b0*/  LEPC R20, `(.L_x_116) ;  /* 0x000000001014794e */ /* 0x000fee0000000000 */
[----:B-1-3--:R-:W-:Y:S05]  /*86c0*/  CALL.ABS.NOINC R14 ;  /* 0x000000000e007343 */ /* 0x00afea0003c00000 */
.L_x_116:
[----:B------:R-:W-:Y:S05]  /*86d0*/  WARPSYNC.ALL ;  /* 0x0000000000007948 */ /* 0x000fea0003800000 */
[----:B------:R-:W-:Y:S01]  /*86e0*/  R2UR UR4, R38 ;  /* 0x00000000260472ca */ /* 0x000fe200000e0000 */
[----:B------:R-:W-:Y:S01]  /*86f0*/  BSSY.RECONVERGENT B0, `(.L_x_117) ;  /* 0x000008b000007945 */ /* 0x000fe20003800200 */
[----:B------:R-:W-:Y:S02]  /*8700*/  ISETP.NE.AND P6, PT, R100, RZ, PT ;  /* 0x000000ff6400720c */ /* 0x000fe40003fc5270 */
[----:B------:R-:W-:Y:S02]  /*8710*/  ISETP.NE.AND P0, PT, R95, RZ, PT ;  /* 0x000000ff5f00720c */ /* 0x000fe40003f05270 */
[----:B------:R-:W-:Y:S02]  /*8720*/  MOV R3, UR52 ;  /* 0x0000003400037c02 */ /* 0x000fe40008000f00 */
[----:B-1----:R-:W-:Y:S05]  /*8730*/  MOV R0, UR54 ;  /* 0x0000003600007c02 */ /* 0x002fea0008000f00 */
[----:B------:R-:W1:Y:S02]  /*8740*/  LDTM.x32 R4, tmem[UR4] ;  /* 0x00000004000479ee */ /* 0x000e6400082c0000 */
[----:B------:R-:W-:Y:S02]  /*8750*/  @P6 LEA R3, R3, UR46, 0x3 ;  /* 0x0000002e03036c11 */ /* 0x000fe4000f8e18ff */
[----:B------:R-:W-:Y:S02]  /*8760*/  @P6 SHF.L.U32 R104, RZ, 0x1f, RZ ;  /* 0x0000001fff686819 */ /* 0x000fe400000006ff */
[----:B------:R-:W-:Y:S04]  /*8770*/  @P6 IADD3 R3, PT, PT, R3, 0x80, RZ ;  /* 0x0000008003036810 */ /* 0x000fe80007ffe0ff */
[----:B------:R-:W-:Y:S02]  /*8780*/  @P6 PRMT R0, R0, 0x654, R3 ;  /* 0x0000065400006816 */ /* 0x000fe40000000003 */
[----:B------:R-:W-:Y:S01]  /*8790*/  LEA R3, R101, UR46, 0x3 ;  /* 0x0000002e65037c11 */ /* 0x000fe2000f8e18ff */
[C---:B-1----:R-:W-:Y:S01]  /*87a0*/  FMUL R4, R36.reuse, R4 ;  /* 0x0000000424047220 */ /* 0x042fe20000400000 */
        /* <DEDUP_REMOVED lines=100> */
[----:B--2---:R-:W2:Y:S02]  /*8df0*/  FENCE.VIEW.ASYNC.S ;  /* 0x00000000000073c6 */ /* 0x004ea40000000000 */
[----:B--2---:R-:W-:Y:S06]  /*8e00*/  BAR.SYNC.DEFER_BLOCKING 0x1, 0x80 ;  /* 0x0042000000007b1d */ /* 0x004fec0000010000 */
[----:B------:R-:W-:Y:S05]  /*8e10*/  @P0 BRA `(.L_x_118) ;  /* 0x0000000000600947 */ /* 0x000fea0003800000 */
[----:B------:R-:W-:Y:S02]  /*8e20*/  UIADD3 UR4, UP0, UPT, UR56, 0x880, URZ ;  /* 0x0000088038047890 */ /* 0x000fe4000ff1e0ff */
[----:B------:R-:W-:Y:S02]  /*8e30*/  UIADD3 UR10, UPT, UPT, UR53, UR40, URZ ;  /* 0x00000028350a7290 */ /* 0x000fe4000fffe0ff */
[----:B------:R-:W-:Y:S02]  /*8e40*/  UIADD3 UR8, UPT, UPT, UR46, 0x4200, URZ ;  /* 0x000042002e087890 */ /* 0x000fe4000fffe0ff */
[----:B------:R-:W-:Y:S01]  /*8e50*/  UIADD3.X UR5, UPT, UPT, URZ, UR57, URZ, UP0, !UPT ;  /* 0x00000039ff057290 */ /* 0x000fe200087fe4ff */
[----:B------:R-:W-:Y:S01]  /*8e60*/  UMOV UR9, UR49 ;  /* 0x0000003100097c82 */ /* 0x000fe20008000000 */
[----:B------:R-:W-:Y:S01]  /*8e70*/  UMOV UR11, UR36 ;  /* 0x00000024000b7c82 */ /* 0x000fe20008000000 */
[----:B------:R-:W-:Y:S02]  /*8e80*/  UIADD3 UR17, UPT, UPT, UR49, 0x20, URZ ;  /* 0x0000002031117890 */ /* 0x000fe4000fffe0ff */
[----:B------:R-:W-:Y:S01]  /*8e90*/  UIADD3 UR16, UPT, UPT, UR46, 0x5200, URZ ;  /* 0x000052002e107890 */ /* 0x000fe2000fffe0ff */
[----:B------:R-:W-:Y:S03]  /*8ea0*/  UMOV UR19, UR36 ;  /* 0x0000002400137c82 */ /* 0x000fe60008000000 */
[----:B------:R2:W-:Y:S01]  /*8eb0*/  UTMASTG.3D [UR8], [UR4] ;  /* 0x00000008040073b5 */ /* 0x0005e20008010000 */
[----:B------:R-:W-:Y:S01]  /*8ec0*/  UMOV UR18, UR10 ;  /* 0x0000000a00127c82 */ /* 0x000fe20008000000 */
[----:B------:R-:W-:Y:S02]  /*8ed0*/  UIADD3 UR21, UPT, UPT, UR49, 0x40, URZ ;  /* 0x0000004031157890 */ /* 0x000fe4000fffe0ff */
[----:B------:R-:W-:Y:S01]  /*8ee0*/  UIADD3 UR20, UPT, UPT, UR46, 0x6200, URZ ;  /* 0x000062002e147890 */ /* 0x000fe2000fffe0ff */
[----:B------:R-:W-:Y:S01]  /*8ef0*/  UMOV UR23, UR36 ;  /* 0x0000002400177c82 */ /* 0x000fe20008000000 */
[----:B------:R-:W-:Y:S01]  /*8f00*/  UMOV UR22, UR10 ;  /* 0x0000000a00167c82 */ /* 0x000fe20008000000 */
[----:B------:R2:W-:Y:S01]  /*8f10*/  UTMASTG.3D [UR16], [UR4] ;  /* 0x00000010040073b5 */ /* 0x0005e20008010000 */
[----:B------:R-:W-:Y:S02]  /*8f20*/  UIADD3 UR13, UPT, UPT, UR49, 0x60, URZ ;  /* 0x00000060310d7890 */ /* 0x000fe4000fffe0ff */
[----:B------:R-:W-:Y:S01]  /*8f30*/  UIADD3 UR12, UPT, UPT, UR46, 0x7200, URZ ;  /* 0x000072002e0c7890 */ /* 0x000fe2000fffe0ff */
[----:B------:R-:W-:Y:S01]  /*8f40*/  UMOV UR15, UR36 ;  /* 0x00000024000f7c82 */ /* 0x000fe20008000000 */
[----:B------:R-:W-:Y:S01]  /*8f50*/  UMOV UR14, UR10 ;  /* 0x0000000a000e7c82 */ /* 0x000fe20008000000 */
[----:B------:R2:W-:Y:S06]  /*8f60*/  UTMASTG.3D [UR20], [UR4] ;  /* 0x00000014040073b5 */ /* 0x0005ec0008010000 */
[----:B------:R2:W-:Y:S01]  /*8f70*/  UTMASTG.3D [UR12], [UR4] ;  /* 0x0000000c040073b5 */ /* 0x0005e20008010000 */
[----:B------:R0:W-:Y:S01]  /*8f80*/  UTMACMDFLUSH ;  /* 0x00000000000079b7 */ /* 0x0001e20000000000 */
[----:B--2---:R-:W-:Y:S04]  /*8f90*/  DEPBAR.LE SB0, 0x1 ;  /* 0x000080400000791a */ /* 0x004fe80000000000 */
.L_x_118:
[----:B------:R-:W-:Y:S05]  /*8fa0*/  BSYNC.RECONVERGENT B0 ;  /* 0x0000000000007941 */ /* 0x000fea0003800200 */
.L_x_117:
[----:B------:R-:W-:Y:S01]  /*8fb0*/  BAR.SYNC.DEFER_BLOCKING 0x1, 0x80 ;  /* 0x0042000000007b1d */ /* 0x000fe20000010000 */
[----:B------:R-:W-:Y:S02]  /*8fc0*/  UIADD3 UR5, UPT, UPT, UR52, 0x1, URZ ;  /* 0x0000000134057890 */ /* 0x000fe4000fffe0ff */
[----:B------:R-:W-:Y:S02]  /*8fd0*/  UISETP.NE.AND UP0, UPT, UR37, URZ, UPT ;  /* 0x000000ff2500728c */ /* 0x000fe4000bf05270 */
[----:B------:R-:W-:Y:S04]  /*8fe0*/  UISETP.NE.AND UP1, UPT, UR5, 0x4, UPT ;  /* 0x000000040500788c */ /* 0x000fe8000bf25270 */
[----:B------:R-:W-:Y:S01]  /*8ff0*/  USEL UR48, UR5, URZ, UP1 ;  /* 0x000000ff05307287 */ /* 0x000fe20008800000 */
[----:B------:R2:W-:Y:S01]  /*9000*/  @P6 SYNCS.ARRIVE.TRANS64.RED.A1T0 RZ, [R0+URZ], RZ ;  /* 0x000000ff00ff69a7 */ /* 0x0005e200081004ff */
[----:B------:R-:W-:Y:S01]  /*9010*/  UMOV UR4, 0xa0 ;  /* 0x000000a000047882 */ /* 0x000fe20000000000 */
[----:B------:R-:W-:Y:S01]  /*9020*/  BSSY B1, `(.L_x_119) ;  /* 0x0000035000017945 */ /* 0x000fe20003800000 */
[----:B------:R-:W-:Y:S01]  /*9030*/  USEL UR40, UR4, 0x40, !UP0 ;  /* 0x0000004004287887 */ /* 0x000fe2000c000000 */
[----:B------:R-:W4:Y:S02]  /*9040*/  @P6 SYNCS.PHASECHK.TRANS64.TRYWAIT P0, [R3+URZ+0x60], R104 ;  /* 0x00006068030065a7 */ /* 0x000f2400080011ff */
[----:B----4-:R-:W-:Y:S01]  /*9050*/  @P6 SEL R102, RZ, 0x1, !P0 ;  /* 0x00000001ff666807 */ /* 0x010fe20004000000 */
[----:B--2---:R-:W-:Y:S08]  /*9060*/  @!P6 BRA `(.L_x_120) ;  /* 0x0000000000c0e947 */ /* 0x004ff00003800000 */
[----:B------:R-:W-:Y:S01]  /*9070*/  ISETP.NE.AND P0, PT, R102, RZ, PT ;  /* 0x000000ff6600720c */ /* 0x000fe20003f05270 */
[----:B------:R-:W-:Y:S01]  /*9080*/  BSSY B0, `(.L_x_121) ;  /* 0x0000009000007945 */ /* 0x000fe20003800000 */
[----:B------:R-:W-:Y:S11]  /*9090*/  ISETP.NE.AND P1, PT, R103, RZ, PT ;  /* 0x000000ff6700720c */ /* 0x000ff60003f25270 */
[----:B------:R-:W-:Y:S02]  /*90a0*/  @!UPT UIADD3 URZ, UPT, UPT, URZ, URZ, URZ ;  /* 0x000000fffffff290 */ /* 0x000fe4000fffe0ff */
[C---:B-1----:R-:W-:Y:S02]  /*90b0*/  @P1 IMAD R4, R101.reuse, 0x4000, R73 ;  /* 0x0000400065041824 */ /* 0x042fe400078e0249 */
[----:B------:R-:W-:Y:S01]  /*90c0*/  @P1 IMAD R0, R101, 0x4000, R92 ;  /* 0x0000400065001824 */ /* 0x000fe200078e025c */
[----:B------:R-:W-:Y:S06]  /*90d0*/  @P0 BRA `(.L_x_122) ;  /* 0x00000000000c0947 */ /* 0x000fec0003800000 */
[----:B------:R-:W-:Y:S04]  /*90e0*/  SHF.L.U32 R6, RZ, 0x1f, RZ ;  /* 0x0000001fff067819 */ /* 0x000fe800000006ff */
[----:B------:R-:W1:Y:S02]  /*90f0*/  SYNCS.PHASECHK.TRANS64.TRYWAIT P0, [R3+URZ+0x60], R6 ;  /* 0x00006006030075a7 */ /* 0x000e6400080011ff */
[----:B-1----:R-:W-:Y:S05]  /*9100*/  @!P0 BRA `(.L_x_123) ;  /* 0x0000006400008947 */ /* 0x002fea0003800000 */
.L_x_122:
[----:B------:R-:W-:Y:S05]  /*9110*/  BSYNC B0 ;  /* 0x0000000000007941 */ /* 0x000fea0003800000 */
.L_x_121:
        /* <DEDUP_REMOVED lines=37> */
.L_x_120:
[----:B------:R-:W-:Y:S05]  /*9370*/  BSYNC B1 ;  /* 0x0000000000017941 */ /* 0x000fea0003800000 */
.L_x_119:
[----:B------:R-:W-:Y:S05]  /*9380*/  VIADD R38, R37, UR40 ;  /* 0x0000002825267c36 */ /* 0x000fea0008000000 */
[----:B--2---:R-:W-:Y:S04]  /*9390*/  SHF.R.U32.HI R3, RZ, 0x15, R38 ;  /* 0x00000015ff037819 */ /* 0x004fe80000011626 */
[----:B------:R-:W-:Y:S11]  /*93a0*/  LOP3.LUT P0, RZ, R3, 0x3, R80, 0x48, !PT ;  /* 0x0000000303ff7812 */ /* 0x000ff60007804850 */
[----:B------:R-:W-:Y:S02]  /*93b0*/  @!UPT UIADD3 URZ, UPT, UPT, URZ, URZ, URZ ;  /* 0x000000fffffff290 */ /* 0x000fe4000fffe0ff */
[----:B------:R-:W-:Y:S05]  /*93c0*/  @!P0 BRA `(.L_x_124) ;  /* 0x0000000000408947 */ /* 0x000fea0003800000 */
[----:B------:R-:W2:Y:S01]  /*93d0*/  LDCU.64 UR8, c[0x4][0x70] ;  /* 0x01000e00ff0877ac */ /* 0x000ea20008000a00 */
[----:B-1----:R-:W-:Y:S01]  /*93e0*/  MOV R15, 0x0 ;  /* 0x00000000000f7802 */ /* 0x002fe20000000f00 */
[----:B------:R-:W-:Y:S02]  /*93f0*/  HFMA2 R12, -RZ, RZ, 0, 5.9604644775390625e-08 ;  /* 0x00000001ff0c7431 */ /* 0x000fe400000001ff */
[----:B------:R-:W-:Y:S02]  /*9400*/  IMAD.MOV.U32 R8, RZ, RZ, 0x192 ;  /* 0x00000192ff087424 */ /* 0x000fe400078e00ff */
[----:B------:R-:W-:Y:S01]  /*9410*/  IMAD.MOV.U32 R13, RZ, RZ, RZ ;  /* 0x000000ffff0d7224 */ /* 0x000fe200078e00ff */
[----:B------:R-:W1:Y:S01]  /*9420*/  LDCU.64 UR6, c[0x4][0x78] ;  /* 0x01000f00ff0677ac */ /* 0x000e620008000a00 */
[----:B------:R-:W4:Y:S01]  /*9430*/  LDC.64 R14, c[0x4][R15] ;  /* 0x010000000f0e7b82 */ /* 0x000f220000000a00 */
[----:B------:R-:W5:Y:S01]  /*9440*/  LDCU.64 UR4, c[0x4][0x10] ;  /* 0x01000200ff0477ac */ /* 0x000f620008000a00 */
[----:B--2---:R-:W-:Y:S01]  /*9450*/  MOV R5, UR9 ;  /* 0x0000000900057c02 */ /* 0x004fe20008000f00 */
[----:B------:R-:W-:Y:S01]  /*9460*/  IMAD.U32 R4, RZ, RZ, UR8 ;  /* 0x00000008ff047e24 */ /* 0x000fe2000f8e00ff */
[----:B-1----:R-:W-:Y:S01]  /*9470*/  MOV R7, UR7 ;  /* 0x0000000700077c02 */ /* 0x002fe20008000f00 */
[----:B------:R-:W-:Y:S01]  /*9480*/  IMAD.U32 R6, RZ, RZ, UR6 ;  /* 0x00000006ff067e24 */ /* 0x000fe2000f8e00ff */
[----:B-----5:R-:W-:Y:S01]  /*9490*/  MOV R11, UR5 ;  /* 0x00000005000b7c02 */ /* 0x020fe20008000f00 */
[----:B------:R-:W-:Y:S02]  /*94a0*/  IMAD.U32 R10, RZ, RZ, UR4 ;  /* 0x00000004ff0a7e24 */ /* 0x000fe4000f8e00ff */
[----:B------:R-:W-:Y:S07]  /*94b0*/  LEPC R20, `(.L_x_124) ;  /* 0x000000001014794e */ /* 0x000fee0000000000 */
[----:B---34-:R-:W-:Y:S05]  /*94c0*/  CALL.ABS.NOINC R14 ;  /* 0x000000000e007343 */ /* 0x018fea0003c00000 */
.L_x_124:
[----:B------:R-:W-:Y:S05]  /*94d0*/  WARPSYNC.ALL ;  /* 0x0000000000007948 */ /* 0x000fea0003800000 */
[----:B------:R-:W-:Y:S01]  /*94e0*/  R2UR UR4, R38 ;  /* 0x00000000260472ca */ /* 0x000fe200000e0000 */
[----:B------:R-:W-:Y:S01]  /*94f0*/  BSSY.RECONVERGENT B0, `(.L_x_125) ;  /* 0x000008b000007945 */ /* 0x000fe20003800200 */
[----:B------:R-:W-:Y:S02]  /*9500*/  ISETP.NE.AND P6, PT, R100, RZ, PT ;  /* 0x000000ff6400720c */ /* 0x000fe40003fc5270 */
[----:B------:R-:W-:Y:S02]  /*9510*/  ISETP.NE.AND P0, PT, R95, RZ, PT ;  /* 0x000000ff5f00720c */ /* 0x000fe40003f05270 */
[----:B------:R-:W-:Y:S02]  /*9520*/  MOV R3, UR48 ;  /* 0x0000003000037c02 */ /* 0x000fe40008000f00 */
[----:B------:R-:W-:Y:S05]  /*9530*/  MOV R0, UR54 ;  /* 0x0000003600007c02 */ /* 0x000fea0008000f00 */
[----:B-1----:R-:W1:Y:S02]  /*9540*/  LDTM.x32 R4, tmem[UR4] ;  /* 0x00000004000479ee */ /* 0x002e6400082c0000 */
        /* <DEDUP_REMOVED lines=133> */
.L_x_126:
[----:B------:R-:W-:Y:S05]  /*9da0*/  BSYNC.RECONVERGENT B0 ;  /* 0x0000000000007941 */ /* 0x000fea0003800200 */
.L_x_125:
[----:B------:R-:W-:Y:S01]  /*9db0*/  BAR.SYNC.DEFER_BLOCKING 0x1, 0x80 ;  /* 0x0042000000007b1d */ /* 0x000fe20000010000 */
[----:B------:R-:W-:Y:S01]  /*9dc0*/  UIADD3 UR5, UPT, UPT, UR48, 0x1, URZ ;  /* 0x0000000130057890 */ /* 0x000fe2000fffe0ff */
[----:B------:R-:W-:Y:S01]  /*9dd0*/  HFMA2 R39, -RZ, RZ, 0, 0 ;  /* 0x00000000ff277431 */ /* 0x000fe200000001ff */
        /* <DEDUP_REMOVED lines=20> */
.L_x_130:
[----:B------:R-:W-:Y:S05]  /*9f20*/  BSYNC B0 ;  /* 0x0000000000007941 */ /* 0x000fea0003800000 */
.L_x_129:
[----:B------:R-:W-:Y:S11]  /*9f30*/  ISETP.NE.AND P0, PT, R103, RZ, PT ;  /* 0x000000ff6700720c */ /* 0x000ff60003f05270 */
[----:B------:R-:W-:Y:S02]  /*9f40*/  @!UPT UIADD3 URZ, UPT, UPT, URZ, URZ, URZ ;  /* 0x000000fffffff290 */ /* 0x000fe4000fffe0ff */
[----:B------:R2:W4:Y:S01]  /*9f50*/  @P0 LDS R40, [R4+0x200] ;  /* 0x0002000004280984 */ /* 0x0005220000000800 */
[C---:B-1----:R-:W-:Y:S02]  /*9f60*/  @P0 IMAD R3, R101.reuse, 0x4000, R79 ;  /* 0x0000400065030824 */ /* 0x042fe400078e024f */
[C---:B------:R-:W-:Y:S01]  /*9f70*/  @P0 IMAD R5, R101.reuse, 0x4000, R90 ;  /* 0x0000400065050824 */ /* 0x040fe200078e025a */
[----:B------:R2:W1:Y:S01]  /*9f80*/  @P0 LDS R45, [R4+0x400] ;  /* 0x00040000042d0984 */ /* 0x0004620000000800 */
[----:B------:R-:W-:Y:S03]  /*9f90*/  VIADD R101, R101, 0x1 ;  /* 0x0000000165657836 */ /* 0x000fe60000000000 */
        /* <DEDUP_REMOVED lines=29> */
[----:B------:R2:W1:Y:S01]  /*a170*/  @P0 LDS R72, [R5+0xe00] ;  /* 0x000e000005480984 */ /* 0x0004620000000800 */
[C---:B------:R-:W-:Y:S04]  /*a180*/  ISETP.NE.AND P0, PT, R101.reuse, 0x4, PT ;  /* 0x000000046500780c */ /* 0x040fe80003f05270 */
[----:B------:R-:W-:Y:S02]  /*a190*/  SEL R101, R101, RZ, P0 ;  /* 0x000000ff65657207 */ /* 0x000fe40000000000 */
[----:B----4-:R-:W-:Y:S02]  /*a1a0*/  SEL R39, RZ, 0x1, P0 ;  /* 0x00000001ff277807 */ /* 0x010fe40000000000 */
.L_x_128:
[----:B------:R-:W-:Y:S05]  /*a1b0*/  BSYNC B1 ;  /* 0x0000000000017941 */ /* 0x000fea0003800000 */
.L_x_127:
        /* <DEDUP_REMOVED lines=21> */
.L_x_132:
        /* <DEDUP_REMOVED lines=9> */
[----:B------:R-:W-:Y:S02]  /*a3a0*/  @P6 SHF.L.U32 R104, R39, 0x1f, RZ ;  /* 0x0000001f27686819 */ /* 0x000fe400000006ff */
        /* <DEDUP_REMOVED lines=131> */
.L_x_134:
[----:B------:R-:W-:Y:S05]  /*abe0*/  BSYNC.RECONVERGENT B0 ;  /* 0x0000000000007941 */ /* 0x000fea0003800200 */
.L_x_133:
        /* <DEDUP_REMOVED lines=19> */
[----:B------:R-:W-:Y:S04]  /*ad20*/  SHF.L.U32 R6, R39, 0x1f, RZ ;  /* 0x0000001f27067819 */ /* 0x000fe800000006ff */
[----:B------:R-:W1:Y:S02]  /*ad30*/  SYNCS.PHASECHK.TRANS64.TRYWAIT P0, [R3+URZ+0x60], R6 ;  /* 0x00006006030075a7 */ /* 0x000e6400080011ff */
[----:B-1----:R-:W-:Y:S05]  /*ad40*/  @!P0 BRA `(.L_x_139) ;  /* 0x0000004800188947 */ /* 0x002fea0003800000 */
.L_x_138:
[----:B------:R-:W-:Y:S05]  /*ad50*/  BSYNC B0 ;  /* 0x0000000000007941 */ /* 0x000fea0003800000 */
.L_x_137:
[----:B------:R-:W-:Y:S11]  /*ad60*/  ISETP.NE.AND P0, PT, R103, RZ, PT ;  /* 0x000000ff6700720c */ /* 0x000ff60003f05270 */
[----:B------:R-:W-:Y:S02]  /*ad70*/  @!UPT UIADD3 URZ, UPT, UPT, URZ, URZ, URZ ;  /* 0x000000fffffff290 */ /* 0x000fe4000fffe0ff */
[----:B------:R-:W2:Y:S01]  /*ad80*/  @P0 LDS R40, [R4+0x200] ;  /* 0x0002000004280984 */ /* 0x000ea20000000800 */
[C---:B-1----:R-:W-:Y:S02]  /*ad90*/  @P0 IMAD R3, R101.reuse, 0x4000, R79 ;  /* 0x0000400065030824 */ /* 0x042fe400078e024f */
[C---:B------:R-:W-:Y:S01]  /*ada0*/  @P0 IMAD R5, R101.reuse, 0x4000, R90 ;  /* 0x0000400065050824 */ /* 0x040fe200078e025a */
[----:B------:R-:W4:Y:S01]  /*adb0*/  @P0 LDS R45, [R4+0x400] ;  /* 0x00040000042d0984 */ /* 0x000f220000000800 */
[----:B------:R-:W-:Y:S03]  /*adc0*/  VIADD R101, R101, 0x1 ;  /* 0x0000000165657836 */ /* 0x000fe60000000000 */
[----:B------:R-:W1:Y:S04]  /*add0*/  @P0 LDS R49, [R4+0x600] ;  /* 0x0006000004310984 */ /* 0x000e680000000800 */
        /* <DEDUP_REMOVED lines=30> */
[----:B-----5:R-:W-:Y:S02]  /*afc0*/  SEL R0, RZ, 0x1, P0 ;  /* 0x00000001ff007807 */ /* 0x020fe40000000000 */
[----:B------:R-:W-:Y:S02]  /*afd0*/  SEL R101, R101, RZ, P0 ;  /* 0x000000ff65657207 */ /* 0x000fe40000000000 */
[----:B--2-4-:R-:W-:Y:S02]  /*afe0*/  LOP3.LUT R39, R39, R0, RZ, 0x3c, !PT ;  /* 0x0000000027277212 */ /* 0x014fe400078e3cff */
.L_x_136:
[----:B------:R-:W-:Y:S05]  /*aff0*/  BSYNC B1 ;  /* 0x0000000000017941 */ /* 0x000fea0003800000 */
.L_x_135:
[----:B------:R-:W-:Y:S05]  /*b000*/  VIADD R38, R37, UR40 ;  /* 0x0000002825267c36 */ /* 0x000fea0008000000 */
[----:B-1----:R-:W-:Y:S04]  /*b010*/  SHF.R.U32.HI R3, RZ, 0x15, R38 ;  /* 0x00000015ff037819 */ /* 0x002fe80000011626 */
[----:B------:R-:W-:Y:S11]  /*b020*/  LOP3.LUT P0, RZ, R3, 0x3, R80, 0x48, !PT ;  /* 0x0000000303ff7812 */ /* 0x000ff60007804850 */
[----:B------:R-:W-:Y:S02]  /*b030*/  @!UPT UIADD3 URZ, UPT, UPT, URZ, URZ, URZ ;  /* 0x000000fffffff290 */ /* 0x000fe4000fffe0ff */
[----:B------:R-:W-:Y:S05]  /*b040*/  @!P0 BRA `(.L_x_140) ;  /* 0x0000000000408947 */ /* 0x000fea0003800000 */
[----:B------:R-:W1:Y:S01]  /*b050*/  LDCU.64 UR8, c[0x4][0x70] ;  /* 0x01000e00ff0877ac */ /* 0x000e620008000a00 */
[----:B------:R-:W-:Y:S01]  /*b060*/  MOV R15, 0x0 ;  /* 0x00000000000f7802 */ /* 0x000fe20000000f00 */
[----:B------:R-:W-:Y:S02]  /*b070*/  HFMA2 R12, -RZ, RZ, 0, 5.9604644775390625e-08 ;  /* 0x00000001ff0c7431 */ /* 0x000fe400000001ff */
[----:B------:R-:W-:Y:S02]  /*b080*/  IMAD.MOV.U32 R8, RZ, RZ, 0x192 ;  /* 0x00000192ff087424 */ /* 0x000fe400078e00ff */
[----:B------:R-:W-:Y:S01]  /*b090*/  IMAD.MOV.U32 R13, RZ, RZ, RZ ;  /* 0x000000ffff0d7224 */ /* 0x000fe200078e00ff */
[----:B------:R-:W2:Y:S01]  /*b0a0*/  LDCU.64 UR6, c[0x4][0x78] ;  /* 0x01000f00ff0677ac */ /* 0x000ea20008000a00 */
[----:B------:R-:W4:Y:S01]  /*b0b0*/  LDC.64 R14, c[0x4][R15] ;  /* 0x010000000f0e7b82 */ /* 0x000f220000000a00 */
[----:B------:R-:W5:Y:S01]  /*b0c0*/  LDCU.64 UR4, c[0x4][0x10] ;  /* 0x01000200ff0477ac */ /* 0x000f620008000a00 */
[----:B-1----:R-:W-:Y:S01]  /*b0d0*/  MOV R5, UR9 ;  /* 0x0000000900057c02 */ /* 0x002fe20008000f00 */
[----:B------:R-:W-:Y:S01]  /*b0e0*/  IMAD.U32 R4, RZ, RZ, UR8 ;  /* 0x00000008ff047e24 */ /* 0x000fe2000f8e00ff */
[----:B--2---:R-:W-:Y:S01]  /*b0f0*/  MOV R7, UR7 ;  /* 0x0000000700077c02 */ /* 0x004fe20008000f00 */
[----:B------:R-:W-:Y:S01]  /*b100*/  IMAD.U32 R6, RZ, RZ, UR6 ;  /* 0x00000006ff067e24 */ /* 0x000fe2000f8e00ff */
[----:B-----5:R-:W-:Y:S01]  /*b110*/  MOV R11, UR5 ;  /* 0x00000005000b7c02 */ /* 0x020fe20008000f00 */
[----:B------:R-:W-:Y:S02]  /*b120*/  IMAD.U32 R10, RZ, RZ, UR4 ;  /* 0x00000004ff0a7e24 */ /* 0x000fe4000f8e00ff */
[----:B------:R-:W-:Y:S07]  /*b130*/  LEPC R20, `(.L_x_140) ;  /* 0x000000001014794e */ /* 0x000fee0000000000 */
[----:B---34-:R-:W-:Y:S05]  /*b140*/  CALL.ABS.NOINC R14 ;  /* 0x000000000e007343 */ /* 0x018fea0003c00000 */
.L_x_140:
[----:B------:R-:W-:Y:S05]  /*b150*/  WARPSYNC.ALL ;  /* 0x0000000000007948 */ /* 0x000fea0003800000 */
[----:B------:R-:W-:Y:S01]  /*b160*/  R2UR UR4, R38 ;  /* 0x00000000260472ca */ /* 0x000fe200000e0000 */
[----:B------:R-:W-:Y:S01]  /*b170*/  BSSY.RECONVERGENT B0, `(.L_x_141) ;  /* 0x000008d000007945 */ /* 0x000fe20003800200 */
[----:B------:R-:W-:Y:S02]  /*b180*/  ISETP.NE.AND P6, PT, R100, RZ, PT ;  /* 0x000000ff6400720c */ /* 0x000fe40003fc5270 */
[----:B------:R-:W-:Y:S02]  /*b190*/  ISETP.NE.AND P0, PT, R95, RZ, PT ;  /* 0x000000ff5f00720c */ /* 0x000fe40003f05270 */
[----:B------:R-:W-:Y:S02]  /*b1a0*/  MOV R3, UR50 ;  /* 0x0000003200037c02 */ /* 0x000fe40008000f00 */
[----:B------:R-:W-:Y:S05]  /*b1b0*/  MOV R0, UR54 ;  /* 0x0000003600007c02 */ /* 0x000fea0008000f00 */
[----:B------:R-:W1:Y:S02]  /*b1c0*/  LDTM.x32 R4, tmem[UR4] ;  /* 0x00000004000479ee */ /* 0x000e6400082c0000 */
        /* <DEDUP_REMOVED lines=109> */
[----:B------:R-:W-:Y:S02]  /*b8a0*/  UIADD3 UR5, UPT, UPT, UR46, 0x200, URZ ;  /* 0x000002002e057890 */ /* 0x000fe4000fffe0ff */
[----:B------:R-:W-:Y:S02]  /*b8b0*/  UIADD3 UR4, UP0, UPT, UR56, 0x880, URZ ;  /* 0x0000088038047890 */ /* 0x000fe4000ff1e0ff */
[----:B------:R-:W-:Y:S02]  /*b8c0*/  UIADD3 UR10, UPT, UPT, UR53, UR40, URZ ;  /* 0x00000028350a7290 */ /* 0x000fe4000fffe0ff */
[----:B------:R-:W-:Y:S01]  /*b8d0*/  MOV R88, UR5 ;  /* 0x0000000500587c02 */ /* 0x000fe20008000f00 */
[----:B------:R-:W-:Y:S01]  /*b8e0*/  UIADD3.X UR5, UPT, UPT, URZ, UR57, URZ, UP0, !UPT ;  /* 0x00000039ff057290 */ /* 0x000fe200087fe4ff */
[----:B------:R-:W-:Y:S02]  /*b8f0*/  UMOV UR9, UR49 ;  /* 0x0000003100097c82 */ /* 0x000fe40008000000 */
[----:B------:R-:W-:Y:S01]  /*b900*/  R2UR UR8, R88 ;  /* 0x00000000580872ca */ /* 0x000fe200000e0000 */
[----:B------:R-:W-:Y:S01]  /*b910*/  UMOV UR11, UR36 ;  /* 0x00000024000b7c82 */ /* 0x000fe20008000000 */
[----:B------:R-:W-:Y:S02]  /*b920*/  UIADD3 UR17, UPT, UPT, UR49, 0x20, URZ ;  /* 0x0000002031117890 */ /* 0x000fe4000fffe0ff */
[----:B------:R-:W-:Y:S01]  /*b930*/  UIADD3 UR16, UPT, UPT, UR46, 0x1200, URZ ;  /* 0x000012002e107890 */ /* 0x000fe2000fffe0ff */
        /* <DEDUP_REMOVED lines=12> */
[----:B------:R2:W-:Y:S05]  /*ba00*/  UTMASTG.3D [UR20], [UR4] ;  /* 0x00000014040073b5 */ /* 0x0005ea0008010000 */
[----:B------:R2:W-:Y:S01]  /*ba10*/  UTMASTG.3D [UR12], [UR4] ;  /* 0x0000000c040073b5 */ /* 0x0005e20008010000 */
[----:B------:R0:W-:Y:S01]  /*ba20*/  UTMACMDFLUSH ;  /* 0x00000000000079b7 */ /* 0x0001e20000000000 */
[----:B--2---:R-:W-:Y:S04]  /*ba30*/  DEPBAR.LE SB0, 0x1 ;  /* 0x000080400000791a */ /* 0x004fe80000000000 */
.L_x_142:
[----:B------:R-:W-:Y:S05]  /*ba40*/  BSYNC.RECONVERGENT B0 ;  /* 0x0000000000007941 */ /* 0x000fea0003800200 */
.L_x_141:
        /* <DEDUP_REMOVED lines=22> */
.L_x_146:
[----:B------:R-:W-:Y:S05]  /*bbb0*/  BSYNC B0 ;  /* 0x0000000000007941 */ /* 0x000fea0003800000 */
.L_x_145:
        /* <DEDUP_REMOVED lines=41> */
.L_x_144:
[----:B------:R-:W-:Y:S05]  /*be50*/  BSYNC B1 ;  /* 0x0000000000017941 */ /* 0x000fea0003800000 */
.L_x_143:
        /* <DEDUP_REMOVED lines=21> */
.L_x_148:
        /* <DEDUP_REMOVED lines=141> */
.L_x_150:
[----:B------:R-:W-:Y:S05]  /*c880*/  BSYNC.RECONVERGENT B0 ;  /* 0x0000000000007941 */ /* 0x000fea0003800200 */
.L_x_149:
        /* <DEDUP_REMOVED lines=22> */
.L_x_154:
[----:B------:R-:W-:Y:S05]  /*c9f0*/  BSYNC B0 ;  /* 0x0000000000007941 */ /* 0x000fea0003800000 */
.L_x_153:
        /* <DEDUP_REMOVED lines=41> */
.L_x_152:
[----:B------:R-:W-:Y:S05]  /*cc90*/  BSYNC B1 ;  /* 0x0000000000017941 */ /* 0x000fea0003800000 */
.L_x_151:
        /* <DEDUP_REMOVED lines=21> */
.L_x_156:
        /* <DEDUP_REMOVED lines=141> */
.L_x_158:
[----:B------:R-:W-:Y:S05]  /*d6c0*/  BSYNC.RECONVERGENT B0 ;  /* 0x0000000000007941 */ /* 0x000fea0003800200 */
.L_x_157:
[----:B------:R-:W-:Y:S01]  /*d6d0*/  BAR.SYNC.DEFER_BLOCKING 0x1, 0x80 ;  /* 0x0042000000007b1d */ /* 0x000fe20000010000 */
[----:B------:R-:W-:Y:S02]  /*d6e0*/  UIADD3 UR4, UPT, UPT, UR47, 0x1, URZ ;  /* 0x000000012f047890 */ /* 0x000fe4000fffe0ff */
[----:B------:R-:W-:Y:S02]  /*d6f0*/  UISETP.NE.AND UP0, UPT, UR37, URZ, UPT ;  /* 0x000000ff2500728c */ /* 0x000fe4000bf05270 */
[----:B------:R-:W-:Y:S02]  /*d700*/  UISETP.NE.AND UP1, UPT, UR4, 0x4, UPT ;  /* 0x000000040400788c */ /* 0x000fe4000bf25270 */
[----:B------:R-:W-:Y:S02]  /*d710*/  USEL UR40, URZ, 0xe0, !UP0 ;  /* 0x000000e0ff287887 */ /* 0x000fe4000c000000 */
[----:B------:R-:W-:Y:S01]  /*d720*/  USEL UR52, UR4, URZ, UP1 ;  /* 0x000000ff04347287 */ /* 0x000fe20008800000 */
[----:B------:R2:W-:Y:S01]  /*d730*/  @P6 SYNCS.ARRIVE.TRANS64.RED.A1T0 RZ, [R0+URZ], RZ ;  /* 0x000000ff00ff69a7 */ /* 0x0005e200081004ff */
[----:B------:R-:W-:Y:S01]  /*d740*/  BSSY B1, `(.L_x_159) ;  /* 0x0000033000017945 */ /* 0x000fe20003800000 */
[----:B------:R-:W4:Y:S02]  /*d750*/  @P6 SYNCS.PHASECHK.TRANS64.TRYWAIT P0, [R3+URZ+0x60], R104 ;  /* 0x00006068030065a7 */ /* 0x000f2400080011ff */
[----:B----4-:R-:W-:Y:S01]  /*d760*/  @P6 SEL R102, RZ, 0x1, !P0 ;  /* 0x00000001ff666807 */ /* 0x010fe20004000000 */
[----:B--2---:R-:W-:Y:S06]  /*d770*/  @!P6 BRA `(.L_x_160) ;  /* 0x0000000000bce947 */ /* 0x004fec0003800000 */
        /* <DEDUP_REMOVED lines=10> */
.L_x_162:
[----:B------:R-:W-:Y:S05]  /*d820*/  BSYNC B0 ;  /* 0x0000000000007941 */ /* 0x000fea0003800000 */
.L_x_161:
[----:B------:R-:W-:Y:S11]  /*d830*/  ISETP.NE.AND P0, PT, R103, RZ, PT ;  /* 0x000000ff6700720c */ /* 0x000ff60003f05270 */
[----:B------:R-:W-:Y:S02]  /*d840*/  @!UPT UIADD3 URZ, UPT, UPT, URZ, URZ, URZ ;  /* 0x000000fffffff290 */ /* 0x000fe4000fffe0ff */
[----:B------:R2:W4:Y:S01]  /*d850*/  @P0 LDS R40, [R4+0x200] ;  /* 0x0002000004280984 */ /* 0x0005220000000800 */
[C---:B-1----:R-:W-:Y:S01]  /*d860*/  @P0 IMAD R3, R101.reuse, 0x4000, R79 ;  /* 0x0000400065030824 */ /* 0x042fe200078e024f */
[----:B------:R-:W-:Y:S02]  /*d870*/  @P0 LEA R101, R101, R90, 0xe ;  /* 0x0000005a65650211 */ /* 0x000fe400078e70ff */
        /* <DEDUP_REMOVED lines=31> */
.L_x_160:
[----:B------:R-:W-:Y:S05]  /*da70*/  BSYNC B1 ;  /* 0x0000000000017941 */ /* 0x000fea0003800000 */
.L_x_159:
        /* <DEDUP_REMOVED lines=21> */
.L_x_164:
[----:B------:R-:W-:Y:S05]  /*dbd0*/  WARPSYNC.ALL ;  /* 0x0000000000007948 */ /* 0x000fea0003800000 */
[----:B------:R-:W-:Y:S01]  /*dbe0*/  R2UR UR4, R37 ;  /* 0x00000000250472ca */ /* 0x000fe200000e0000 */
[----:B------:R-:W-:Y:S01]  /*dbf0*/  BSSY.RECONVERGENT B0, `(.L_x_165) ;  /* 0x0000083000007945 */ /* 0x000fe20003800200 */
[----:B------:R-:W-:Y:S11]  /*dc00*/  ISETP.NE.AND P0, PT, R95, RZ, PT ;  /* 0x000000ff5f00720c */ /* 0x000ff60003f05270 */
[----:B-1----:R-:W1:Y:S02]  /*dc10*/  LDTM.x32 R4, tmem[UR4] ;  /* 0x00000004000479ee */ /* 0x002e6400082c0000 */
        /* <DEDUP_REMOVED lines=128> */
.L_x_166:
[----:B------:R-:W-:Y:S05]  /*e420*/  BSYNC.RECONVERGENT B0 ;  /* 0x0000000000007941 */ /* 0x000fea0003800200 */
.L_x_165:
[----:B------:R-:W-:Y:S01]  /*e430*/  BAR.SYNC.DEFER_BLOCKING 0x1, 0x80 ;  /* 0x0042000000007b1d */ /* 0x000fe20000010000 */
[----:B------:R-:W-:Y:S09]  /*e440*/  UISETP.NE.AND UP0, UPT, UR55, -0x8, UPT ;  /* 0xfffffff83700788c */ /* 0x000ff2000bf05270 */
[----:B------:R-:W-:Y:S05]  /*e450*/  BRA.U !UP0, `(.L_x_167) ;  /* 0x0000000108287547 */ /* 0x000fea000b800000 */
[----:B------:R-:W-:Y:S01]  /*e460*/  ISETP.NE.AND P0, PT, R100, RZ, PT ;  /* 0x000000ff6400720c */ /* 0x000fe20003f05270 */
[----:B------:R-:W-:Y:S01]  /*e470*/  IMAD.U32 R3, RZ, RZ, UR52 ;  /* 0x00000034ff037e24 */ /* 0x000fe2000f8e00ff */
[----:B------:R-:W-:Y:S01]  /*e480*/  UIADD3 UR4, UPT, UPT, UR52, 0x1, URZ ;  /* 0x0000000134047890 */ /* 0x000fe2000fffe0ff */
[----:B------:R-:W-:Y:S03]  /*e490*/  IMAD.U32 R0, RZ, RZ, UR54 ;  /* 0x00000036ff007e24 */ /* 0x000fe6000f8e00ff */
[----:B------:R-:W-:Y:S04]  /*e4a0*/  UISETP.NE.AND UP0, UPT, UR4, 0x4, UPT ;  /* 0x000000040400788c */ /* 0x000fe8000bf05270 */
[----:B------:R-:W-:Y:S03]  /*e4b0*/  USEL UR52, UR4, URZ, UP0 ;  /* 0x000000ff04347287 */ /* 0x000fe60008000000 */
[----:B------:R-:W-:Y:S05]  /*e4c0*/  @P0 LEA R3, R3, UR46, 0x3 ;  /* 0x0000002e03030c11 */ /* 0x000fea000f8e18ff */
[----:B------:R-:W-:Y:S05]  /*e4d0*/  @P0 VIADD R3, R3, 0x80 ;  /* 0x0000008003030836 */ /* 0x000fea0000000000 */
[----:B------:R-:W-:Y:S04]  /*e4e0*/  @P0 PRMT R0, R0, 0x654, R3 ;  /* 0x0000065400000816 */ /* 0x000fe80000000003 */
[----:B------:R2:W-:Y:S03]  /*e4f0*/  @P0 SYNCS.ARRIVE.TRANS64.RED.A1T0 RZ, [R0+URZ], RZ ;  /* 0x000000ff00ff09a7 */ /* 0x0005e600081004ff */
.L_x_167:
[----:B------:R-:W-:Y:S01]  /*e500*/  R2UR UR6, R99 ;  /* 0x00000000630672ca */ /* 0x000fe200000e0000 */
[----:B------:R-:W-:Y:S01]  /*e510*/  UIADD3 UR55, UPT, UPT, UR55, 0x8, URZ ;  /* 0x0000000837377890 */ /* 0x000fe2000fffe0ff */
[----:B------:R-:W-:Y:S01]  /*e520*/  R2UR UR5, R85 ;  /* 0x00000000550572ca */ /* 0x000fe200000e0000 */
[----:B------:R-:W-:Y:S01]  /*e530*/  ULOP3.LUT UR37, UR37, 0x1, URZ, 0x3c, !UPT ;  /* 0x0000000125257892 */ /* 0x000fe2000f8e3cff */
[----:B------:R-:W-:Y:S02]  /*e540*/  R2UR UR4, R86 ;  /* 0x00000000560472ca */ /* 0x000fe400000e0000 */
[----:B------:R-:W-:Y:S02]  /*e550*/  R2UR UR36, R97 ;  /* 0x00000000612472ca */ /* 0x000fe400000e0000 */
[C---:B------:R-:W-:Y:S04]  /*e560*/  ISETP.NE.AND P0, PT, R91.reuse, 0x2, PT ;  /* 0x000000025b00780c */ /* 0x040fe80003f05270 */
[----:B--2---:R-:W-:Y:S01]  /*e570*/  SEL R0, RZ, 0x1, P0 ;  /* 0x00000001ff007807 */ /* 0x004fe20000000000 */
[----:B------:R-:W-:Y:S01]  /*e580*/  UISETP.NE.AND UP0, UPT, UR6, URZ, UPT ;  /* 0x000000ff0600728c */ /* 0x000fe2000bf05270 */
[----:B------:R-:W-:Y:S01]  /*e590*/  SEL R91, R91, RZ, P0 ;  /* 0x000000ff5b5b7207 */ /* 0x000fe20000000000 */
[----:B------:R-:W-:Y:S01]  /*e5a0*/  UIADD3 UR27, UPT, UPT, UR38, UR5, URZ ;  /* 0x00000005261b7290 */ /* 0x000fe2000fffe0ff */
[----:B------:R-:W-:Y:S01]  /*e5b0*/  LOP3.LUT R93, R93, R0, RZ, 0x3c, !PT ;  /* 0x000000005d5d7212 */ /* 0x000fe200078e3cff */
[----:B------:R-:W-:Y:S05]  /*e5c0*/  UIADD3 UR26, UPT, UPT, UR39, UR4, URZ ;  /* 0x00000004271a7290 */ /* 0x000fea000fffe0ff */
[----:B------:R-:W-:Y:S07]  /*e5d0*/  BRA.U UP0, `(.L_x_168) ;  /* 0xffffff7d00b07547 */ /* 0x000fee000b83ffff */
[----:B------:R-:W-:Y:S01]  /*e5e0*/  R2UR UR4, R87 ;  /* 0x00000000570472ca */ /* 0x000fe200000e0000 */
[----:B------:R-:W-:-:S12]  /*e5f0*/  UIADD3 UR5, UPT, UPT, UR46, 0x100, URZ ;  /* 0x000001002e057890 */ /* 0x000fd8000fffe0ff */
[----:B------:R-:W-:Y:S02]  /*e600*/  UISETP.NE.AND UP0, UPT, UR4, URZ, UPT ;  /* 0x000000ff0400728c */ /* 0x000fe4000bf05270 */
[----:B------:R-:W-:-:S04]  /*e610*/  ULOP3.LUT UR4, UR54, 0x1, URZ, 0x3c, !UPT ;  /* 0x0000000136047892 */ /* 0x000fc8000f8e3cff */
[----:B------:R-:W-:-:S09]  /*e620*/  UPRMT UR4, UR4, 0x654, UR5 ;  /* 0x0000065404047896 */ /* 0x000fd20008000005 */
[----:B------:R-:W-:Y:S01]  /*e630*/  SYNCS.ARRIVE.TRANS64.RED.A1T0 RZ, [UR4], RZ ;  /* 0x000000ffffff79a7 */ /* 0x000fe20008100404 */
[----:B------:R-:W-:Y:S01]  /*e640*/  SYNCS.ARRIVE.TRANS64.A1T0 RZ, [UR46+0x100], RZ ;  /* 0x000100ffffff79a7 */ /* 0x000fe2000810002e */
[----:B------:R-:W-:Y:S05]  /*e650*/  BRA.U !UP0, `(.L_x_169) ;  /* 0x0000000108487547 */ /* 0x000fea000b800000 */
[----:B------:R-:W2:Y:S02]  /*e660*/  LDCU.64 UR4, c[0x0][0xa90] ;  /* 0x00015200ff0477ac */ /* 0x000ea40008000a00 */
[----:B--2---:R-:W-:-:S04]  /*e670*/  UISETP.NE.U32.AND UP0, UPT, UR4, URZ, UPT ;  /* 0x000000ff0400728c */ /* 0x004fc8000bf05070 */
[----:B------:R-:W-:-:S09]  /*e680*/  UISETP.NE.AND.EX UP0, UPT, UR5, URZ, UPT, UP0 ;  /* 0x000000ff0500728c */ /* 0x000fd2000bf05300 */
[----:B------:R-:W-:Y:S05]  /*e690*/  BRA.U UP0, `(.L_x_170) ;  /* 0x00000001000c7547 */ /* 0x000fea000b800000 */
[----:B------:R-:W-:-:S13]  /*e6a0*/  FSETP.NEU.AND P0, PT, R41, RZ, PT ;  /* 0x000000ff2900720b */ /* 0x000fda0003f0d000 */
[----:B------:R-:W-:Y:S05]  /*e6b0*/  @!P0 EXIT ;  /* 0x000000000000894d */ /* 0x000fea0003800000 */
[----:B------:R-:W-:Y:S05]  /*e6c0*/  BRA `(.L_x_169) ;  /* 0x00000000002c7947 */ /* 0x000fea0003800000 */
.L_x_170:
[----:B------:R-:W-:Y:S01]  /*e6d0*/  ISETP.NE.AND P0, PT, R89, RZ, PT ;  /* 0x000000ff5900720c */ /* 0x000fe20003f05270 */
[----:B------:R-:W-:-:S12]  /*e6e0*/  BSSY.RECONVERGENT B0, `(.L_x_169) ;  /* 0x0000009000007945 */ /* 0x000fd80003800200 */
[----:B------:R-:W-:Y:S05]  /*e6f0*/  @P0 BRA `(.L_x_171) ;  /* 0x0000000000140947 */ /* 0x000fea0003800000 */
[----:B------:R-:W2:Y:S02]  /*e700*/  LDCU.64 UR4, c[0x0][0xa88] ;  /* 0x00015100ff0477ac */ /* 0x000ea40008000a00 */
[----:B--2---:R-:W-:-:S04]  /*e710*/  ISETP.NE.U32.AND P0, PT, RZ, UR4, PT ;  /* 0x00000004ff007c0c */ /* 0x004fc8000bf05070 */
[----:B------:R-:W-:-:S13]  /*e720*/  ISETP.NE.AND.EX P0, PT, RZ, UR5, PT, P0 ;  /* 0x00000005ff007c0c */ /* 0x000fda000bf05300 */
[----:B------:R-:W-:Y:S05]  /*e730*/  @!P0 EXIT ;  /* 0x000000000000894d */ /* 0x000fea0003800000 */
[----:B------:R-:W-:Y:S05]  /*e740*/  BRA `(.L_x_172) ;  /* 0x0000000000087947 */ /* 0x000fea0003800000 */
.L_x_171:
[----:B------:R-:W-:-:S13]  /*e750*/  FSETP.NEU.AND P0, PT, R41, RZ, PT ;  /* 0x000000ff2900720b */ /* 0x000fda0003f0d000 */
[----:B------:R-:W-:Y:S05]  /*e760*/  @!P0 EXIT ;  /* 0x000000000000894d */ /* 0x000fea0003800000 */
.L_x_172:
[----:B------:R-:W-:Y:S05]  /*e770*/  BSYNC.RECONVERGENT B0 ;  /* 0x0000000000007941 */ /* 0x000fea0003800200 */
.L_x_169:
[----:B------:R-:W-:Y:S01]  /*e780*/  ULEA UR4, UR52, UR46, 0x3 ;  /* 0x0000002e34047291 */ /* 0x000fe2000f8e18ff */
[----:B------:R-:W-:-:S04]  /*e790*/  DEPBAR.LE SB0, 0x0 ;  /* 0x000080000000791a */ /* 0x000fc80000000000 */
[----:B------:R-:W-:-:S04]  /*e7a0*/  UIADD3 UR4, UPT, UPT, UR4, 0x80, URZ ;  /* 0x0000008004047890 */ /* 0x000fc8000fffe0ff */
[----:B------:R-:W-:-:S09]  /*e7b0*/  UPRMT UR4, UR54, 0x654, UR4 ;  /* 0x0000065436047896 */ /* 0x000fd20008000004 */
[----:B------:R-:W-:Y:S01]  /*e7c0*/  SYNCS.ARRIVE.TRANS64.RED.A1T0 RZ, [UR4], RZ ;  /* 0x000000ffffff79a7 */ /* 0x000fe20008100404 */
[----:B------:R-:W-:Y:S05]  /*e7d0*/  EXIT ;  /* 0x000000000000794d */ /* 0x000fea0003800000 */
.L_x_24:
[----:B------:R1:W1:Y:S02]  /*e7e0*/  SYNCS.PHASECHK.TRANS64.TRYWAIT P0, [R3+URZ+0xf0], R2 ;  /* 0x0000f002030075a7 */ /* 0x00026400080011ff */
[----:B-1----:R-:W-:Y:S05]  /*e7f0*/  @!P0 NANOSLEEP.SYNCS 0x989680 ;  /* 0x009896800000895d */ /* 0x002fea0003900000 */
[----:B------:R-:W1:Y:S02]  /*e800*/  @!P0 SYNCS.PHASECHK.TRANS64 P0, [R3+URZ+0xf0], R2 ;  /* 0x0000f002030085a7 */ /* 0x000e6400080010ff */
[----:B-1----:R-:W-:Y:S05]  /*e810*/  @!P0 BRA `(.L_x_24) ;  /* 0xfffffffc00f08947 */ /* 0x002fea000383ffff */
[----:B------:R-:W-:Y:S05]  /*e820*/  BRA `(.L_x_173) ;  /* 0xffffff3000187947 */ /* 0x000fea000383ffff */
.L_x_27:
[----:B------:R-:W-:-:S07]  /*e830*/  MOV R0, UR9 ;  /* 0x0000000900007c02 */ /* 0x000fce0008000f00 */
.L_x_174:
[----:B-1----:R1:W2:Y:S02]  /*e840*/  SYNCS.PHASECHK.TRANS64.TRYWAIT P0, [R0+URZ+0x30], R3 ;  /* 0x00003003000075a7 */ /* 0x0022a400080011ff */
[----:B--2---:R-:W-:Y:S05]  /*e850*/  @!P0 NANOSLEEP.SYNCS 0x989680 ;  /* 0x009896800000895d */ /* 0x004fea0003900000 */
[----:B------:R-:W2:Y:S02]  /*e860*/  @!P0 SYNCS.PHASECHK.TRANS64 P0, [R0+URZ+0x30], R3 ;  /* 0x00003003000085a7 */ /* 0x000ea400080010ff */
[----:B--2---:R-:W-:Y:S05]  /*e870*/  @!P0 BRA `(.L_x_174) ;  /* 0xfffffffc00f08947 */ /* 0x004fea000383ffff */
[----:B------:R-:W-:Y:S05]  /*e880*/  BRA `(.L_x_26) ;  /* 0xffffff3000807947 */ /* 0x000fea000383ffff */
.L_x_30:
[----:B-1----:R1:W2:Y:S02]  /*e890*/  SYNCS.PHASECHK.TRANS64.TRYWAIT P0, [R3+URZ+0xb0], R0 ;  /* 0x0000b000030075a7 */ /* 0x0022a400080011ff */
[----:B--2---:R-:W-:Y:S05]  /*e8a0*/  @!P0 NANOSLEEP.SYNCS 0x989680 ;  /* 0x009896800000895d */ /* 0x004fea0003900000 */
[----:B------:R-:W2:Y:S02]  /*e8b0*/  @!P0 SYNCS.PHASECHK.TRANS64 P0, [R3+URZ+0xb0], R0 ;  /* 0x0000b000030085a7 */ /* 0x000ea400080010ff */
[----:B--2---:R-:W-:Y:S05]  /*e8c0*/  @!P0 BRA `(.L_x_30) ;  /* 0xfffffffc00f08947 */ /* 0x004fea000383ffff */
[----:B------:R-:W-:Y:S05]  /*e8d0*/  BRA `(.L_x_175) ;  /* 0xffffff3400287947 */ /* 0x000fea000383ffff */
.L_x_34:
[----:B-1----:R-:W-:-:S07]  /*e8e0*/  MOV R0, UR4 ;  /* 0x0000000400007c02 */ /* 0x002fce0008000f00 */
.L_x_176:
[----:B-1----:R1:W2:Y:S02]  /*e8f0*/  SYNCS.PHASECHK.TRANS64.TRYWAIT P0, [R0+URZ], R3 ;  /* 0x00000003000075a7 */ /* 0x0022a400080011ff */
[----:B--2---:R-:W-:Y:S05]  /*e900*/  @!P0 NANOSLEEP.SYNCS 0x989680 ;  /* 0x009896800000895d */ /* 0x004fea0003900000 */
[----:B------:R-:W2:Y:S02]  /*e910*/  @!P0 SYNCS.PHASECHK.TRANS64 P0, [R0+URZ], R3 ;  /* 0x00000003000085a7 */ /* 0x000ea400080010ff */
[----:B--2---:R-:W-:Y:S05]  /*e920*/  @!P0 BRA `(.L_x_176) ;  /* 0xfffffffc00f08947 */ /* 0x004fea000383ffff */
[----:B------:R-:W-:Y:S05]  /*e930*/  BRA `(.L_x_177) ;  /* 0xffffff3800cc7947 */ /* 0x000fea000383ffff */
.L_x_35:
[----:B------:R-:W-:-:S07]  /*e940*/  MOV R0, UR5 ;  /* 0x0000000500007c02 */ /* 0x000fce0008000f00 */
.L_x_178:
[----:B-1----:R1:W2:Y:S02]  /*e950*/  SYNCS.PHASECHK.TRANS64.TRYWAIT P0, [R0+URZ], R3 ;  /* 0x00000003000075a7 */ /* 0x0022a400080011ff */
[----:B--2---:R-:W-:Y:S05]  /*e960*/  @!P0 NANOSLEEP.SYNCS 0x989680 ;  /* 0x009896800000895d */ /* 0x004fea0003900000 */
[----:B------:R-:W2:Y:S02]  /*e970*/  @!P0 SYNCS.PHASECHK.TRANS64 P0, [R0+URZ], R3 ;  /* 0x00000003000085a7 */ /* 0x000ea400080010ff */
[----:B--2---:R-:W-:Y:S05]  /*e980*/  @!P0 BRA `(.L_x_178) ;  /* 0xfffffffc00f08947 */ /* 0x004fea000383ffff */
[----:B------:R-:W-:Y:S05]  /*e990*/  BRA `(.L_x_179) ;  /* 0xffffff3800d87947 */ /* 0x000fea000383ffff */
.L_x_36:
[----:B------:R-:W-:-:S07]  /*e9a0*/  MOV R0, UR5 ;  /* 0x0000000500007c02 */ /* 0x000fce0008000f00 */
.L_x_180:
[----:B-1----:R1:W2:Y:S02]  /*e9b0*/  SYNCS.PHASECHK.TRANS64.TRYWAIT P0, [R0+URZ], R3 ;  /* 0x00000003000075a7 */ /* 0x0022a400080011ff */
[----:B--2---:R-:W-:Y:S05]  /*e9c0*/  @!P0 NANOSLEEP.SYNCS 0x989680 ;  /* 0x009896800000895d */ /* 0x004fea0003900000 */
[----:B------:R-:W2:Y:S02]  /*e9d0*/  @!P0 SYNCS.PHASECHK.TRANS64 P0, [R0+URZ], R3 ;  /* 0x00000003000085a7 */ /* 0x000ea400080010ff */
[----:B--2---:R-:W-:Y:S05]  /*e9e0*/  @!P0 BRA `(.L_x_180) ;  /* 0xfffffffc00f08947 */ /* 0x004fea000383ffff */
[----:B------:R-:W-:Y:S05]  /*e9f0*/  BRA `(.L_x_181) ;  /* 0xffffff3800e47947 */ /* 0x000fea000383ffff */
.L_x_37:
[----:B------:R-:W-:-:S07]  /*ea00*/  MOV R0, UR5 ;  /* 0x0000000500007c02 */ /* 0x000fce0008000f00 */
.L_x_182:
[----:B-1----:R1:W2:Y:S02]  /*ea10*/  SYNCS.PHASECHK.TRANS64.TRYWAIT P0, [R0+URZ], R3 ;  /* 0x00000003000075a7 */ /* 0x0022a400080011ff */
[----:B--2---:R-:W-:Y:S05]  /*ea20*/  @!P0 NANOSLEEP.SYNCS 0x989680 ;  /* 0x009896800000895d */ /* 0x004fea0003900000 */
[----:B------:R-:W2:Y:S02]  /*ea30*/  @!P0 SYNCS.PHASECHK.TRANS64 P0, [R0+URZ], R3 ;  /* 0x00000003000085a7 */ /* 0x000ea400080010ff */
[----:B--2---:R-:W-:Y:S05]  /*ea40*/  @!P0 BRA `(.L_x_182) ;  /* 0xfffffffc00f08947 */ /* 0x004fea000383ffff */
[----:B------:R-:W-:Y:S05]  /*ea50*/  BRA `(.L_x_183) ;  /* 0xffffff3800f07947 */ /* 0x000fea000383ffff */
.L_x_38:
[----:B------:R-:W-:-:S07]  /*ea60*/  MOV R0, UR5 ;  /* 0x0000000500007c02 */ /* 0x000fce0008000f00 */
.L_x_184:
[----:B-1----:R1:W2:Y:S02]  /*ea70*/  SYNCS.PHASECHK.TRANS64.TRYWAIT P0, [R0+URZ], R3 ;  /* 0x00000003000075a7 */ /* 0x0022a400080011ff */
[----:B--2---:R-:W-:Y:S05]  /*ea80*/  @!P0 NANOSLEEP.SYNCS 0x989680 ;  /* 0x009896800000895d */ /* 0x004fea0003900000 */
[----:B------:R-:W2:Y:S02]  /*ea90*/  @!P0 SYNCS.PHASECHK.TRANS64 P0, [R0+URZ], R3 ;  /* 0x00000003000085a7 */ /* 0x000ea400080010ff */
[----:B--2---:R-:W-:Y:S05]  /*eaa0*/  @!P0 BRA `(.L_x_184) ;  /* 0xfffffffc00f08947 */ /* 0x004fea000383ffff */
[----:B------:R-:W-:Y:S05]  /*eab0*/  BRA `(.L_x_185) ;  /* 0xffffff3800fc7947 */ /* 0x000fea000383ffff */
.L_x_41:
[----:B-1----:R1:W2:Y:S02]  /*eac0*/  SYNCS.PHASECHK.TRANS64.TRYWAIT P0, [R0+URZ+0xe0], R5 ;  /* 0x0000e005000075a7 */ /* 0x0022a400080011ff */
[----:B--2---:R-:W-:Y:S05]  /*ead0*/  @!P0 NANOSLEEP.SYNCS 0x989680 ;  /* 0x009896800000895d */ /* 0x004fea0003900000 */
[----:B------:R-:W2:Y:S02]  /*eae0*/  @!P0 SYNCS.PHASECHK.TRANS64 P0, [R0+URZ+0xe0], R5 ;  /* 0x0000e005000085a7 */ /* 0x000ea400080010ff */
[----:B--2---:R-:W-:Y:S05]  /*eaf0*/  @!P0 BRA `(.L_x_41) ;  /* 0xfffffffc00f08947 */ /* 0x004fea000383ffff */
[----:B------:R-:W-:Y:S05]  /*eb00*/  BRA `(.L_x_186) ;  /* 0xffffff3c00587947 */ /* 0x000fea000383ffff */
.L_x_42:
[----:B------:R-:W-:-:S07]  /*eb10*/  MOV R0, UR4 ;  /* 0x0000000400007c02 */ /* 0x000fce0008000f00 */
.L_x_187:
[----:B-1----:R1:W2:Y:S02]  /*eb20*/  SYNCS.PHASECHK.TRANS64.TRYWAIT P0, [R0+URZ+0xc0], R7 ;  /* 0x0000c007000075a7 */ /* 0x0022a400080011ff */
[----:B--2---:R-:W-:Y:S05]  /*eb30*/  @!P0 NANOSLEEP.SYNCS 0x989680 ;  /* 0x009896800000895d */ /* 0x004fea0003900000 */
[----:B------:R-:W2:Y:S02]  /*eb40*/  @!P0 SYNCS.PHASECHK.TRANS64 P0, [R0+URZ+0xc0], R7 ;  /* 0x0000c007000085a7 */ /* 0x000ea400080010ff */
[----:B--2---:R-:W-:Y:S05]  /*eb50*/  @!P0 BRA `(.L_x_187) ;  /* 0xfffffffc00f08947 */ /* 0x004fea000383ffff */
[----:B------:R-:W-:Y:S05]  /*eb60*/  BRA `(.L_x_188) ;  /* 0xffffff3c00687947 */ /* 0x000fea000383ffff */
.L_x_43:
[----:B-1----:R1:W2:Y:S02]  /*eb70*/  SYNCS.PHASECHK.TRANS64.TRYWAIT P1, [R0+URZ+0xb0], R5 ;  /* 0x0000b005000075a7 */ /* 0x0022a400080211ff */
[----:B--2---:R-:W-:Y:S05]  /*eb80*/  @!P1 NANOSLEEP.SYNCS 0x989680 ;  /* 0x009896800000995d */ /* 0x004fea0003900000 */
[----:B------:R-:W2:Y:S02]  /*eb90*/  @!P1 SYNCS.PHASECHK.TRANS64 P1, [R0+URZ+0xb0], R5 ;  /* 0x0000b005000095a7 */ /* 0x000ea400080210ff */
[----:B--2---:R-:W-:Y:S05]  /*eba0*/  @!P1 BRA `(.L_x_43) ;  /* 0xfffffffc00f09947 */ /* 0x004fea000383ffff */
[----:B------:R-:W-:Y:S05]  /*ebb0*/  BRA `(.L_x_189) ;  /* 0xffffff3c00987947 */ /* 0x000fea000383ffff */
.L_x_46:
[----:B------:R-:W-:-:S07]  /*ebc0*/  MOV R0, UR4 ;  /* 0x0000000400007c02 */ /* 0x000fce0008000f00 */
.L_x_190:
[----:B-1----:R1:W2:Y:S02]  /*ebd0*/  SYNCS.PHASECHK.TRANS64.TRYWAIT P0, [R0+URZ+0xc0], R3 ;  /* 0x0000c003000075a7 */ /* 0x0022a400080011ff */
[----:B--2---:R-:W-:Y:S05]  /*ebe0*/  @!P0 NANOSLEEP.SYNCS 0x989680 ;  /* 0x009896800000895d */ /* 0x004fea0003900000 */
[----:B------:R-:W2:Y:S02]  /*ebf0*/  @!P0 SYNCS.PHASECHK.TRANS64 P0, [R0+URZ+0xc0], R3 ;  /* 0x0000c003000085a7 */ /* 0x000ea400080010ff */
[----:B--2---:R-:W-:Y:S05]  /*ec00*/  @!P0 BRA `(.L_x_190) ;  /* 0xfffffffc00f08947 */ /* 0x004fea000383ffff */
[----:B------:R-:W-:Y:S05]  /*ec10*/  BRA `(.L_x_45) ;  /* 0xffffff3c00ec7947 */ /* 0x000fea000383ffff */
.L_x_55:
[----:B-1----:R-:W-:-:S04]  /*ec20*/  MOV R5, UR5 ;  /* 0x0000000500057c02 */ /* 0x002fc80008000f00 */
[----:B------:R1:W2:Y:S03]  /*ec30*/  SYNCS.PHASECHK.TRANS64.TRYWAIT P0, [R5+URZ+0x8], R6 ;  /* 0x00000806050075a7 */ /* 0x0002a600080011ff */
[----:B--2---:R-:W-:Y:S05]  /*ec40*/  @!P0 NANOSLEEP.SYNCS 0x989680 ;  /* 0x009896800000895d */ /* 0x004fea0003900000 */
[----:B------:R-:W2:Y:S02]  /*ec50*/  @!P0 SYNCS.PHASECHK.TRANS64 P0, [R5+URZ+0x8], R6 ;  /* 0x00000806050085a7 */ /* 0x000ea400080010ff */
[----:B--2---:R-:W-:Y:S05]  /*ec60*/  @!P0 BRA `(.L_x_55) ;  /* 0xfffffffc00ec8947 */ /* 0x004fea000383ffff */
[----:B------:R-:W-:Y:S05]  /*ec70*/  BRA `(.L_x_54) ;  /* 0xffffff4000a47947 */ /* 0x000fea000383ffff */
.L_x_57:
[----:B------:R-:W-:Y:S01]  /*ec80*/  BSSY B0, `(.L_x_191) ;  /* 0x0000006000007945 */ /* 0x000fe20003800000 */
[----:B------:R-:W-:-:S07]  /*ec90*/  MOV R15, 0xffffffff ;  /* 0xffffffff000f7802 */ /* 0x000fce0000000f00 */
[----:B-1---5:R-:W-:Y:S05]  /*eca0*/  WARPSYNC.COLLECTIVE R15, `(.L_x_192) ;  /* 0x000000000f0c7348 */ /* 0x022fea0003c00000 */
[----:B------:R-:W-:Y:S02]  /*ecb0*/  ELECT P6, UR79, PT ;  /* 0x00000000004f782f */ /* 0x000fe400038c0000 */
[----:B------:R-:W-:Y:S01]  /*ecc0*/  MOV R14, UR79 ;  /* 0x0000004f000e7c02 */ /* 0x000fe20008000f00 */
[----:B-1---5:R-:W-:Y:S10]  /*ecd0*/  ENDCOLLECTIVE ;  /* 0x000000000000791b */ /* 0x022ff40003800000 */
.L_x_192:
[----:B------:R-:W-:Y:S05]  /*ece0*/  BSYNC B0 ;  /* 0x0000000000007941 */ /* 0x000fea0003800000 */
.L_x_191:
[----:B------:R-:W-:Y:S01]  /*ecf0*/  PLOP3.LUT P0, PT, P6, PT, PT, 0x80, 0x8 ;  /* 0x000000000008781c */ /* 0x000fe2000370f070 */
[----:B------:R-:W-:-:S12]  /*ed00*/  BRA `(.L_x_193) ;  /* 0xffffff4000d07947 */ /* 0x000fd8000383ffff */
.L_x_59:
[----:B-1----:R-:W-:-:S04]  /*ed10*/  MOV R3, UR5 ;  /* 0x0000000500037c02 */ /* 0x002fc80008000f00 */
[----:B------:R1:W2:Y:S03]  /*ed20*/  SYNCS.PHASECHK.TRANS64.TRYWAIT P0, [R3+URZ+0x8], R4 ;  /* 0x00000804030075a7 */ /* 0x0002a600080011ff */
[----:B--2---:R-:W-:Y:S05]  /*ed30*/  @!P0 NANOSLEEP.SYNCS 0x989680 ;  /* 0x009896800000895d */ /* 0x004fea0003900000 */
[----:B------:R-:W2:Y:S02]  /*ed40*/  @!P0 SYNCS.PHASECHK.TRANS64 P0, [R3+URZ+0x8], R4 ;  /* 0x00000804030085a7 */ /* 0x000ea400080010ff */
[----:B--2---:R-:W-:Y:S05]  /*ed50*/  @!P0 BRA `(.L_x_59) ;  /* 0xfffffffc00ec8947 */ /* 0x004fea000383ffff */
[----:B------:R-:W-:Y:S05]  /*ed60*/  BRA `(.L_x_58) ;  /* 0xffffff4000d47947 */ /* 0x000fea000383ffff */
.L_x_60:
[----:B-1----:R1:W2:Y:S02]  /*ed70*/  SYNCS.PHASECHK.TRANS64.TRYWAIT P0, [R0+URZ+0xb0], R5 ;  /* 0x0000b005000075a7 */ /* 0x0022a400080011ff */
[----:B--2---:R-:W-:Y:S05]  /*ed80*/  @!P0 NANOSLEEP.SYNCS 0x989680 ;  /* 0x009896800000895d */ /* 0x004fea0003900000 */
[----:B------:R-:W2:Y:S02]  /*ed90*/  @!P0 SYNCS.PHASECHK.TRANS64 P0, [R0+URZ+0xb0], R5 ;  /* 0x0000b005000085a7 */ /* 0x000ea400080010ff */
[----:B--2---:R-:W-:Y:S05]  /*eda0*/  @!P0 BRA `(.L_x_60) ;  /* 0xfffffffc00f08947 */ /* 0x004fea000383ffff */
[----:B------:R-:W-:Y:S05]  /*edb0*/  BRA `(.L_x_194) ;  /* 0xffffff4400b47947 */ /* 0x000fea000383ffff */
.L_x_64:
[----:B-1----:R-:W-:Y:S07]  /*edc0*/  MOV R0, UR8 ;  /* 0x0000000800007c02 */ /* 0x002fee0008000f00 */
.L_x_195:
[----:B-1----:R1:W2:Y:S02]  /*edd0*/  SYNCS.PHASECHK.TRANS64.TRYWAIT P0, [R0+URZ], R5 ;  /* 0x00000005000075a7 */ /* 0x0022a400080011ff */
[----:B--2---:R-:W-:Y:S05]  /*ede0*/  @!P0 NANOSLEEP.SYNCS 0x989680 ;  /* 0x009896800000895d */ /* 0x004fea0003900000 */
[----:B------:R-:W2:Y:S02]  /*edf0*/  @!P0 SYNCS.PHASECHK.TRANS64 P0, [R0+URZ], R5 ;  /* 0x00000005000085a7 */ /* 0x000ea400080010ff */
[----:B--2---:R-:W-:Y:S05]  /*ee00*/  @!P0 BRA `(.L_x_195) ;  /* 0xfffffffc00f08947 */ /* 0x004fea000383ffff */
[----:B------:R-:W-:Y:S05]  /*ee10*/  BRA `(.L_x_63) ;  /* 0xffffff4800287947 */ /* 0x000fea000383ffff */
.L_x_66:
[----:B-1----:R-:W-:Y:S07]  /*ee20*/  MOV R0, UR16 ;  /* 0x0000001000007c02 */ /* 0x002fee0008000f00 */
.L_x_196:
[----:B-1----:R1:W4:Y:S02]  /*ee30*/  SYNCS.PHASECHK.TRANS64.TRYWAIT P0, [R0+URZ+0xd8], R5 ;  /* 0x0000d805000075a7 */ /* 0x00232400080011ff */
[----:B----4-:R-:W-:Y:S05]  /*ee40*/  @!P0 NANOSLEEP.SYNCS 0x989680 ;  /* 0x009896800000895d */ /* 0x010fea0003900000 */
[----:B------:R-:W4:Y:S02]  /*ee50*/  @!P0 SYNCS.PHASECHK.TRANS64 P0, [R0+URZ+0xd8], R5 ;  /* 0x0000d805000085a7 */ /* 0x000f2400080010ff */
[----:B----4-:R-:W-:Y:S05]  /*ee60*/  @!P0 BRA `(.L_x_196) ;  /* 0xfffffffc00f08947 */ /* 0x010fea000383ffff */
[----:B------:R-:W-:Y:S05]  /*ee70*/  BRA `(.L_x_65) ;  /* 0xffffff4800687947 */ /* 0x000fea000383ffff */
.L_x_69:
[----:B------:R-:W-:-:S07]  /*ee80*/  MOV R0, UR16 ;  /* 0x0000001000007c02 */ /* 0x000fce0008000f00 */
.L_x_197:
[----:B--2---:R2:W4:Y:S02]  /*ee90*/  SYNCS.PHASECHK.TRANS64.TRYWAIT P0, [R0+URZ+0x100], R3 ;  /* 0x00010003000075a7 */ /* 0x00452400080011ff */
[----:B----4-:R-:W-:Y:S05]  /*eea0*/  @!P0 NANOSLEEP.SYNCS 0x989680 ;  /* 0x009896800000895d */ /* 0x010fea0003900000 */
[----:B------:R-:W4:Y:S02]  /*eeb0*/  @!P0 SYNCS.PHASECHK.TRANS64 P0, [R0+URZ+0x100], R3 ;  /* 0x00010003000085a7 */ /* 0x000f2400080010ff */
[----:B----4-:R-:W-:Y:S05]  /*eec0*/  @!P0 BRA `(.L_x_197) ;  /* 0xfffffffc00f08947 */ /* 0x010fea000383ffff */
[----:B------:R-:W-:Y:S05]  /*eed0*/  BRA `(.L_x_198) ;  /* 0xffffff4c00207947 */ /* 0x000fea000383ffff */
.L_x_74:
[----:B-1----:R1:W2:Y:S02]  /*eee0*/  SYNCS.PHASECHK.TRANS64.TRYWAIT P0, [R8+URZ+0xb0], R5 ;  /* 0x0000b005080075a7 */ /* 0x0022a400080011ff */
[----:B--2---:R-:W-:Y:S05]  /*eef0*/  @!P0 NANOSLEEP.SYNCS 0x989680 ;  /* 0x009896800000895d */ /* 0x004fea0003900000 */
[----:B------:R-:W2:Y:S02]  /*ef00*/  @!P0 SYNCS.PHASECHK.TRANS64 P0, [R8+URZ+0xb0], R5 ;  /* 0x0000b005080085a7 */ /* 0x000ea400080010ff */
[----:B--2---:R-:W-:Y:S05]  /*ef10*/  @!P0 BRA `(.L_x_74) ;  /* 0xfffffffc00f08947 */ /* 0x004fea000383ffff */
[----:B------:R-:W-:Y:S05]  /*ef20*/  BRA `(.L_x_199) ;  /* 0xffffff5000547947 */ /* 0x000fea000383ffff */
.L_x_77:
[----:B------:R-:W-:Y:S07]  /*ef30*/  MOV R0, UR21 ;  /* 0x0000001500007c02 */ /* 0x000fee0008000f00 */
.L_x_200:
[----:B-1----:R1:W2:Y:S02]  /*ef40*/  SYNCS.PHASECHK.TRANS64.TRYWAIT P0, [R0+URZ+0xa8], R5 ;  /* 0x0000a805000075a7 */ /* 0x0022a400080011ff */
[----:B--2---:R-:W-:Y:S05]  /*ef50*/  @!P0 NANOSLEEP.SYNCS 0x989680 ;  /* 0x009896800000895d */ /* 0x004fea0003900000 */
[----:B------:R-:W2:Y:S02]  /*ef60*/  @!P0 SYNCS.PHASECHK.TRANS64 P0, [R0+URZ+0xa8], R5 ;  /* 0x0000a805000085a7 */ /* 0x000ea400080010ff */
[----:B--2---:R-:W-:Y:S05]  /*ef70*/  @!P0 BRA `(.L_x_200) ;  /* 0xfffffffc00f08947 */ /* 0x004fea000383ffff */
[----:B------:R-:W-:Y:S05]  /*ef80*/  BRA `(.L_x_76) ;  /* 0xffffff5400d07947 */ /* 0x000fea000383ffff */
.L_x_80:
[----:B------:R-:W-:Y:S07]  /*ef90*/  MOV R5, UR21 ;  /* 0x0000001500057c02 */ /* 0x000fee0008000f00 */
.L_x_201:
[----:B-1----:R1:W2:Y:S02]  /*efa0*/  SYNCS.PHASECHK.TRANS64.TRYWAIT P0, [R5+URZ+0x80], R6 ;  /* 0x00008006050075a7 */ /* 0x0022a400080011ff */
[----:B--2---:R-:W-:Y:S05]  /*efb0*/  @!P0 NANOSLEEP.SYNCS 0x989680 ;  /* 0x009896800000895d */ /* 0x004fea0003900000 */
[----:B------:R-:W2:Y:S02]  /*efc0*/  @!P0 SYNCS.PHASECHK.TRANS64 P0, [R5+URZ+0x80], R6 ;  /* 0x00008006050085a7 */ /* 0x000ea400080010ff */
[----:B--2---:R-:W-:Y:S05]  /*efd0*/  @!P0 BRA `(.L_x_201) ;  /* 0xfffffffc00f08947 */ /* 0x004fea000383ffff */
[----:B------:R-:W-:Y:S05]  /*efe0*/  BRA `(.L_x_202) ;  /* 0xffffff5800347947 */ /* 0x000fea000383ffff */
.L_x_81:
[----:B------:R-:W-:Y:S07]  /*eff0*/  MOV R5, UR21 ;  /* 0x0000001500057c02 */ /* 0x000fee0008000f00 */
.L_x_203:
[----:B-1----:R1:W2:Y:S02]  /*f000*/  SYNCS.PHASECHK.TRANS64.TRYWAIT P0, [R5+URZ+0x88], R6 ;  /* 0x00008806050075a7 */ /* 0x0022a400080011ff */
[----:B--2---:R-:W-:Y:S05]  /*f010*/  @!P0 NANOSLEEP.SYNCS 0x989680 ;  /* 0x009896800000895d */ /* 0x004fea0003900000 */
[----:B------:R-:W2:Y:S02]  /*f020*/  @!P0 SYNCS.PHASECHK.TRANS64 P0, [R5+URZ+0x88], R6 ;  /* 0x00008806050085a7 */ /* 0x000ea400080010ff */
[----:B--2---:R-:W-:Y:S05]  /*f030*/  @!P0 BRA `(.L_x_203) ;  /* 0xfffffffc00f08947 */ /* 0x004fea000383ffff */
[----:B------:R-:W-:Y:S05]  /*f040*/  BRA `(.L_x_204) ;  /* 0xffffff5800e87947 */ /* 0x000fea000383ffff */
.L_x_82:
[----:B------:R-:W-:Y:S07]  /*f050*/  MOV R5, UR21 ;  /* 0x0000001500057c02 */ /* 0x000fee0008000f00 */
.L_x_205:
[----:B-1----:R1:W2:Y:S02]  /*f060*/  SYNCS.PHASECHK.TRANS64.TRYWAIT P0, [R5+URZ+0x90], R6 ;  /* 0x00009006050075a7 */ /* 0x0022a400080011ff */
[----:B--2---:R-:W-:Y:S05]  /*f070*/  @!P0 NANOSLEEP.SYNCS 0x989680 ;  /* 0x009896800000895d */ /* 0x004fea0003900000 */
[----:B------:R-:W2:Y:S02]  /*f080*/  @!P0 SYNCS.PHASECHK.TRANS64 P0, [R5+URZ+0x90], R6 ;  /* 0x00009006050085a7 */ /* 0x000ea400080010ff */
[----:B--2---:R-:W-:Y:S05]  /*f090*/  @!P0 BRA `(.L_x_205) ;  /* 0xfffffffc00f08947 */ /* 0x004fea000383ffff */
[----:B------:R-:W-:Y:S05]  /*f0a0*/  BRA `(.L_x_206) ;  /* 0xffffff5c00a47947 */ /* 0x000fea000383ffff */
.L_x_83:
[----:B------:R-:W-:Y:S07]  /*f0b0*/  MOV R5, UR21 ;  /* 0x0000001500057c02 */ /* 0x000fee0008000f00 */
.L_x_207:
[----:B-1----:R1:W2:Y:S02]  /*f0c0*/  SYNCS.PHASECHK.TRANS64.TRYWAIT P0, [R5+URZ+0x98], R6 ;  /* 0x00009806050075a7 */ /* 0x0022a400080011ff */
[----:B--2---:R-:W-:Y:S05]  /*f0d0*/  @!P0 NANOSLEEP.SYNCS 0x989680 ;  /* 0x009896800000895d */ /* 0x004fea0003900000 */
[----:B------:R-:W2:Y:S02]  /*f0e0*/  @!P0 SYNCS.PHASECHK.TRANS64 P0, [R5+URZ+0x98], R6 ;  /* 0x00009806050085a7 */ /* 0x000ea400080010ff */
[----:B--2---:R-:W-:Y:S05]  /*f0f0*/  @!P0 BRA `(.L_x_207) ;  /* 0xfffffffc00f08947 */ /* 0x004fea000383ffff */
[----:B------:R-:W-:Y:S05]  /*f100*/  BRA `(.L_x_208) ;  /* 0xffffff60005c7947 */ /* 0x000fea000383ffff */
.L_x_84:
[----:B------:R-:W-:Y:S07]  /*f110*/  MOV R0, UR21 ;  /* 0x0000001500007c02 */ /* 0x000fee0008000f00 */
.L_x_209:
[----:B-1----:R1:W2:Y:S02]  /*f120*/  SYNCS.PHASECHK.TRANS64.TRYWAIT P0, [R0+URZ+0x80], R7 ;  /* 0x00008007000075a7 */ /* 0x0022a400080011ff */
[----:B--2---:R-:W-:Y:S05]  /*f130*/  @!P0 NANOSLEEP.SYNCS 0x989680 ;  /* 0x009896800000895d */ /* 0x004fea0003900000 */
[----:B------:R-:W2:Y:S02]  /*f140*/  @!P0 SYNCS.PHASECHK.TRANS64 P0, [R0+URZ+0x80], R7 ;  /* 0x00008007000085a7 */ /* 0x000ea400080010ff */
[----:B--2---:R-:W-:Y:S05]  /*f150*/  @!P0 BRA `(.L_x_209) ;  /* 0xfffffffc00f08947 */ /* 0x004fea000383ffff */
[----:B------:R-:W-:Y:S05]  /*f160*/  BRA `(.L_x_210) ;  /* 0xffffff6000ec7947 */ /* 0x000fea000383ffff */
.L_x_85:
[----:B------:R-:W-:Y:S07]  /*f170*/  MOV R0, UR21 ;  /* 0x0000001500007c02 */ /* 0x000fee0008000f00 */
.L_x_211:
[----:B-1----:R1:W2:Y:S02]  /*f180*/  SYNCS.PHASECHK.TRANS64.TRYWAIT P0, [R0+URZ+0x88], R7 ;  /* 0x00008807000075a7 */ /* 0x0022a400080011ff */
[----:B--2---:R-:W-:Y:S05]  /*f190*/  @!P0 NANOSLEEP.SYNCS 0x989680 ;  /* 0x009896800000895d */ /* 0x004fea0003900000 */
[----:B------:R-:W2:Y:S02]  /*f1a0*/  @!P0 SYNCS.PHASECHK.TRANS64 P0, [R0+URZ+0x88], R7 ;  /* 0x00008807000085a7 */ /* 0x000ea400080010ff */
[----:B--2---:R-:W-:Y:S05]  /*f1b0*/  @!P0 BRA `(.L_x_211) ;  /* 0xfffffffc00f08947 */ /* 0x004fea000383ffff */
[----:B------:R-:W-:Y:S05]  /*f1c0*/  BRA `(.L_x_212) ;  /* 0xffffff6400747947 */ /* 0x000fea000383ffff */
.L_x_86:
[----:B------:R-:W-:Y:S07]  /*f1d0*/  MOV R0, UR21 ;  /* 0x0000001500007c02 */ /* 0x000fee0008000f00 */
.L_x_213:
[----:B-1----:R1:W2:Y:S02]  /*f1e0*/  SYNCS.PHASECHK.TRANS64.TRYWAIT P0, [R0+URZ+0x90], R7 ;  /* 0x00009007000075a7 */ /* 0x0022a400080011ff */
[----:B--2---:R-:W-:Y:S05]  /*f1f0*/  @!P0 NANOSLEEP.SYNCS 0x989680 ;  /* 0x009896800000895d */ /* 0x004fea0003900000 */
[----:B------:R-:W2:Y:S02]  /*f200*/  @!P0 SYNCS.PHASECHK.TRANS64 P0, [R0+URZ+0x90], R7 ;  /* 0x00009007000085a7 */ /* 0x000ea400080010ff */
[----:B--2---:R-:W-:Y:S05]  /*f210*/  @!P0 BRA `(.L_x_213) ;  /* 0xfffffffc00f08947 */ /* 0x004fea000383ffff */
[----:B------:R-:W-:Y:S05]  /*f220*/  BRA `(.L_x_214) ;  /* 0xffffff6800187947 */ /* 0x000fea000383ffff */
.L_x_87:
[----:B------:R-:W-:Y:S07]  /*f230*/  MOV R0, UR21 ;  /* 0x0000001500007c02 */ /* 0x000fee0008000f00 */
.L_x_215:
[----:B-1----:R1:W2:Y:S02]  /*f240*/  SYNCS.PHASECHK.TRANS64.TRYWAIT P0, [R0+URZ+0x98], R7 ;  /* 0x00009807000075a7 */ /* 0x0022a400080011ff */
[----:B--2---:R-:W-:Y:S05]  /*f250*/  @!P0 NANOSLEEP.SYNCS 0x989680 ;  /* 0x009896800000895d */ /* 0x004fea0003900000 */
[----:B------:R-:W2:Y:S02]  /*f260*/  @!P0 SYNCS.PHASECHK.TRANS64 P0, [R0+URZ+0x98], R7 ;  /* 0x00009807000085a7 */ /* 0x000ea400080010ff */
[----:B--2---:R-:W-:Y:S05]  /*f270*/  @!P0 BRA `(.L_x_215) ;  /* 0xfffffffc00f08947 */ /* 0x004fea000383ffff */
[----:B------:R-:W-:Y:S05]  /*f280*/  BRA `(.L_x_216) ;  /* 0xffffff6800bc7947 */ /* 0x000fea000383ffff */
.L_x_89:
[----:B-1----:R-:W-:-:S07]  /*f290*/  MOV R3, UR21 ;  /* 0x0000001500037c02 */ /* 0x002fce0008000f00 */
.L_x_217:
[----:B-1----:R1:W2:Y:S02]  /*f2a0*/  SYNCS.PHASECHK.TRANS64.TRYWAIT P0, [R3+URZ+0x80], R6 ;  /* 0x00008006030075a7 */ /* 0x0022a400080011ff */
[----:B--2---:R-:W-:Y:S05]  /*f2b0*/  @!P0 NANOSLEEP.SYNCS 0x989680 ;  /* 0x009896800000895d */ /* 0x004fea0003900000 */
[----:B------:R-:W2:Y:S02]  /*f2c0*/  @!P0 SYNCS.PHASECHK.TRANS64 P0, [R3+URZ+0x80], R6 ;  /* 0x00008006030085a7 */ /* 0x000ea400080010ff */
[----:B--2---:R-:W-:Y:S05]  /*f2d0*/  @!P0 BRA `(.L_x_217) ;  /* 0xfffffffc00f08947 */ /* 0x004fea000383ffff */
[----:B------:R-:W-:Y:S05]  /*f2e0*/  BRA `(.L_x_218) ;  /* 0xffffff6c00847947 */ /* 0x000fea000383ffff */
.L_x_90:
[----:B-1----:R-:W-:-:S07]  /*f2f0*/  MOV R3, UR21 ;  /* 0x0000001500037c02 */ /* 0x002fce0008000f00 */
.L_x_219:
[----:B-1----:R1:W2:Y:S02]  /*f300*/  SYNCS.PHASECHK.TRANS64.TRYWAIT P0, [R3+URZ+0x88], R6 ;  /* 0x00008806030075a7 */ /* 0x0022a400080011ff */
[----:B--2---:R-:W-:Y:S05]  /*f310*/  @!P0 NANOSLEEP.SYNCS 0x989680 ;  /* 0x009896800000895d */ /* 0x004fea0003900000 */
[----:B------:R-:W2:Y:S02]  /*f320*/  @!P0 SYNCS.PHASECHK.TRANS64 P0, [R3+URZ+0x88], R6 ;  /* 0x00008806030085a7 */ /* 0x000ea400080010ff */
[----:B--2---:R-:W-:Y:S05]  /*f330*/  @!P0 BRA `(.L_x_219) ;  /* 0xfffffffc00f08947 */ /* 0x004fea000383ffff */
[----:B------:R-:W-:Y:S05]  /*f340*/  BRA `(.L_x_220) ;  /* 0xffffff6c00747947 */ /* 0x000fea000383ffff */
.L_x_91:
[----:B-1----:R-:W-:-:S07]  /*f350*/  MOV R3, UR21 ;  /* 0x0000001500037c02 */ /* 0x002fce0008000f00 */
.L_x_221:
[----:B-1----:R1:W2:Y:S02]  /*f360*/  SYNCS.PHASECHK.TRANS64.TRYWAIT P0, [R3+URZ+0x90], R6 ;  /* 0x00009006030075a7 */ /* 0x0022a400080011ff */
[----:B--2---:R-:W-:Y:S05]  /*f370*/  @!P0 NANOSLEEP.SYNCS 0x989680 ;  /* 0x009896800000895d */ /* 0x004fea0003900000 */
[----:B------:R-:W2:Y:S02]  /*f380*/  @!P0 SYNCS.PHASECHK.TRANS64 P0, [R3+URZ+0x90], R6 ;  /* 0x00009006030085a7 */ /* 0x000ea400080010ff */
[----:B--2---:R-:W-:Y:S05]  /*f390*/  @!P0 BRA `(.L_x_221) ;  /* 0xfffffffc00f08947 */ /* 0x004fea000383ffff */
[----:B------:R-:W-:Y:S05]  /*f3a0*/  BRA `(.L_x_222) ;  /* 0xffffff6c00687947 */ /* 0x000fea000383ffff */
.L_x_93:
[----:B-1----:R1:W2:Y:S02]  /*f3b0*/  SYNCS.PHASECHK.TRANS64.TRYWAIT P0, [R0+URZ+0xb0], R3 ;  /* 0x0000b003000075a7 */ /* 0x0022a400080011ff */
[----:B--2---:R-:W-:Y:S05]  /*f3c0*/  @!P0 NANOSLEEP.SYNCS 0x989680 ;  /* 0x009896800000895d */ /* 0x004fea0003900000 */
[----:B------:R-:W2:Y:S02]  /*f3d0*/  @!P0 SYNCS.PHASECHK.TRANS64 P0, [R0+URZ+0xb0], R3 ;  /* 0x0000b003000085a7 */ /* 0x000ea400080010ff */
[----:B--2---:R-:W-:Y:S05]  /*f3e0*/  @!P0 BRA `(.L_x_93) ;  /* 0xfffffffc00f08947 */ /* 0x004fea000383ffff */
[----:B------:R-:W-:Y:S05]  /*f3f0*/  BRA `(.L_x_223) ;  /* 0xffffff70003c7947 */ /* 0x000fea000383ffff */
.L_x_104:
[----:B-1----:R-:W-:Y:S04]  /*f400*/  MOV R3, UR46 ;  /* 0x0000002e00037c02 */ /* 0x002fe80008000f00 */
[----:B------:R1:W3:Y:S03]  /*f410*/  SYNCS.PHASECHK.TRANS64.TRYWAIT P0, [R3+URZ+0x60], R4 ;  /* 0x00006004030075a7 */ /* 0x0002e600080011ff */
[----:B---3--:R-:W-:Y:S05]  /*f420*/  @!P0 NANOSLEEP.SYNCS 0x989680 ;  /* 0x009896800000895d */ /* 0x008fea0003900000 */
[----:B------:R-:W3:Y:S02]  /*f430*/  @!P0 SYNCS.PHASECHK.TRANS64 P0, [R3+URZ+0x60], R4 ;  /* 0x00006004030085a7 */ /* 0x000ee400080010ff */
[----:B---3--:R-:W-:Y:S05]  /*f440*/  @!P0 BRA `(.L_x_104) ;  /* 0xfffffffc00ec8947 */ /* 0x008fea000383ffff */
[----:B------:R-:W-:Y:S05]  /*f450*/  BRA `(.L_x_103) ;  /* 0xffffff80000c7947 */ /* 0x000fea000383ffff */
.L_x_106:
[----:B-1----:R-:W-:Y:S04]  /*f460*/  MOV R3, UR46 ;  /* 0x0000002e00037c02 */ /* 0x002fe80008000f00 */
[----:B------:R1:W4:Y:S03]  /*f470*/  SYNCS.PHASECHK.TRANS64.TRYWAIT P1, [R3+URZ+0xd0], R0 ;  /* 0x0000d000030075a7 */ /* 0x00032600080211ff */
[----:B----4-:R-:W-:Y:S05]  /*f480*/  @!P1 NANOSLEEP.SYNCS 0x989680 ;  /* 0x009896800000995d */ /* 0x010fea0003900000 */
[----:B------:R-:W4:Y:S02]  /*f490*/  @!P1 SYNCS.PHASECHK.TRANS64 P1, [R3+URZ+0xd0], R0 ;  /* 0x0000d000030095a7 */ /* 0x000f2400080210ff */
[----:B----4-:R-:W-:Y:S05]  /*f4a0*/  @!P1 BRA `(.L_x_106) ;  /* 0xfffffffc00ec9947 */ /* 0x010fea000383ffff */
[----:B------:R-:W-:Y:S05]  /*f4b0*/  BRA `(.L_x_105) ;  /* 0xffffff8000a47947 */ /* 0x000fea000383ffff */
.L_x_115:
[----:B-1----:R1:W2:Y:S02]  /*f4c0*/  SYNCS.PHASECHK.TRANS64.TRYWAIT P0, [R3+URZ+0x60], R0 ;  /* 0x00006000030075a7 */ /* 0x0022a400080011ff */
[----:B--2---:R-:W-:Y:S05]  /*f4d0*/  @!P0 NANOSLEEP.SYNCS 0x989680 ;  /* 0x009896800000895d */ /* 0x004fea0003900000 */
[----:B------:R-:W2:Y:S02]  /*f4e0*/  @!P0 SYNCS.PHASECHK.TRANS64 P0, [R3+URZ+0x60], R0 ;  /* 0x00006000030085a7 */ /* 0x000ea400080010ff */
[----:B--2---:R-:W-:Y:S05]  /*f4f0*/  @!P0 BRA `(.L_x_115) ;  /* 0xfffffffc00f08947 */ /* 0x004fea000383ffff */
[----:B------:R-:W-:Y:S05]  /*f500*/  BRA `(.L_x_114) ;  /* 0xffffff8c00807947 */ /* 0x000fea000383ffff */
.L_x_123:
[----:B-1----:R1:W2:Y:S02]  /*f510*/  SYNCS.PHASECHK.TRANS64.TRYWAIT P0, [R3+URZ+0x60], R6 ;  /* 0x00006006030075a7 */ /* 0x0022a400080011ff */
[----:B--2---:R-:W-:Y:S05]  /*f520*/  @!P0 NANOSLEEP.SYNCS 0x989680 ;  /* 0x009896800000895d */ /* 0x004fea0003900000 */
[----:B------:R-:W2:Y:S02]  /*f530*/  @!P0 SYNCS.PHASECHK.TRANS64 P0, [R3+URZ+0x60], R6 ;  /* 0x00006006030085a7 */ /* 0x000ea400080010ff */
[----:B--2---:R-:W-:Y:S05]  /*f540*/  @!P0 BRA `(.L_x_123) ;  /* 0xfffffffc00f08947 */ /* 0x004fea000383ffff */
[----:B------:R-:W-:Y:S05]  /*f550*/  BRA `(.L_x_122) ;  /* 0xffffff9800ec7947 */ /* 0x000fea000383ffff */
.L_x_131:
[----:B-1----:R1:W2:Y:S02]  /*f560*/  SYNCS.PHASECHK.TRANS64.TRYWAIT P0, [R3+URZ+0x60], R6 ;  /* 0x00006006030075a7 */ /* 0x0022a400080011ff */
[----:B--2---:R-:W-:Y:S05]  /*f570*/  @!P0 NANOSLEEP.SYNCS 0x989680 ;  /* 0x009896800000895d */ /* 0x004fea0003900000 */
[----:B------:R-:W2:Y:S02]  /*f580*/  @!P0 SYNCS.PHASECHK.TRANS64 P0, [R3+URZ+0x60], R6 ;  /* 0x00006006030085a7 */ /* 0x000ea400080010ff */
[----:B--2---:R-:W-:Y:S05]  /*f590*/  @!P0 BRA `(.L_x_131) ;  /* 0xfffffffc00f08947 */ /* 0x004fea000383ffff */
[----:B------:R-:W-:Y:S05]  /*f5a0*/  BRA `(.L_x_130) ;  /* 0xffffffa8005c7947 */ /* 0x000fea000383ffff */
.L_x_139:
[----:B-1----:R1:W2:Y:S02]  /*f5b0*/  SYNCS.PHASECHK.TRANS64.TRYWAIT P0, [R3+URZ+0x60], R6 ;  /* 0x00006006030075a7 */ /* 0x0022a400080011ff */
[----:B--2---:R-:W-:Y:S05]  /*f5c0*/  @!P0 NANOSLEEP.SYNCS 0x989680 ;  /* 0x009896800000895d */ /* 0x004fea0003900000 */
[----:B------:R-:W2:Y:S02]  /*f5d0*/  @!P0 SYNCS.PHASECHK.TRANS64 P0, [R3+URZ+0x60], R6 ;  /* 0x00006006030085a7 */ /* 0x000ea400080010ff */
[----:B--2---:R-:W-:Y:S05]  /*f5e0*/  @!P0 BRA `(.L_x_139) ;  /* 0xfffffffc00f08947 */ /* 0x004fea000383ffff */
[----:B------:R-:W-:Y:S05]  /*f5f0*/  BRA `(.L_x_138) ;  /* 0xffffffb400d47947 */ /* 0x000fea000383ffff */
.L_x_147:
[----:B-1----:R1:W2:Y:S02]  /*f600*/  SYNCS.PHASECHK.TRANS64.TRYWAIT P0, [R3+URZ+0x60], R6 ;  /* 0x00006006030075a7 */ /* 0x0022a400080011ff */
[----:B--2---:R-:W-:Y:S05]  /*f610*/  @!P0 NANOSLEEP.SYNCS 0x989680 ;  /* 0x009896800000895d */ /* 0x004fea0003900000 */
[----:B------:R-:W2:Y:S02]  /*f620*/  @!P0 SYNCS.PHASECHK.TRANS64 P0, [R3+URZ+0x60], R6 ;  /* 0x00006006030085a7 */ /* 0x000ea400080010ff */
[----:B--2---:R-:W-:Y:S05]  /*f630*/  @!P0 BRA `(.L_x_147) ;  /* 0xfffffffc00f08947 */ /* 0x004fea000383ffff */
[----:B------:R-:W-:Y:S05]  /*f640*/  BRA `(.L_x_146) ;  /* 0xffffffc400587947 */ /* 0x000fea000383ffff */
.L_x_155:
[----:B-1----:R1:W2:Y:S02]  /*f650*/  SYNCS.PHASECHK.TRANS64.TRYWAIT P0, [R3+URZ+0x60], R6 ;  /* 0x00006006030075a7 */ /* 0x0022a400080011ff */
[----:B--2---:R-:W-:Y:S05]  /*f660*/  @!P0 NANOSLEEP.SYNCS 0x989680 ;  /* 0x009896800000895d */ /* 0x004fea0003900000 */
[----:B------:R-:W2:Y:S02]  /*f670*/  @!P0 SYNCS.PHASECHK.TRANS64 P0, [R3+URZ+0x60], R6 ;  /* 0x00006006030085a7 */ /* 0x000ea400080010ff */
[----:B--2---:R-:W-:Y:S05]  /*f680*/  @!P0 BRA `(.L_x_155) ;  /* 0xfffffffc00f08947 */ /* 0x004fea000383ffff */
[----:B------:R-:W-:Y:S05]  /*f690*/  BRA `(.L_x_154) ;  /* 0xffffffd000d47947 */ /* 0x000fea000383ffff */
.L_x_163:
[----:B-1----:R1:W2:Y:S02]  /*f6a0*/  SYNCS.PHASECHK.TRANS64.TRYWAIT P0, [R3+URZ+0x60], R6 ;  /* 0x00006006030075a7 */ /* 0x0022a400080011ff */
[----:B--2---:R-:W-:Y:S05]  /*f6b0*/  @!P0 NANOSLEEP.SYNCS 0x989680 ;  /* 0x009896800000895d */ /* 0x004fea0003900000 */
[----:B------:R-:W2:Y:S02]  /*f6c0*/  @!P0 SYNCS.PHASECHK.TRANS64 P0, [R3+URZ+0x60], R6 ;  /* 0x00006006030085a7 */ /* 0x000ea400080010ff */
[----:B--2---:R-:W-:Y:S05]  /*f6d0*/  @!P0 BRA `(.L_x_163) ;  /* 0xfffffffc00f08947 */ /* 0x004fea000383ffff */
[----:B------:R-:W-:Y:S05]  /*f6e0*/  BRA `(.L_x_162) ;  /* 0xffffffe0004c7947 */ /* 0x000fea000383ffff */
        .weak           $__internal_0_$__cuda_sm10x_tcgen05_guardrail_trap_col_being_dealloced_not_returned_by_alloc
        .type           $__internal_0_$__cuda_sm10x_tcgen05_guardrail_trap_col_being_dealloced_not_returned_by_alloc,@function
        .size           $__internal_0_$__cuda_sm10x_tcgen05_guardrail_trap_col_being_dealloced_not_returned_by_alloc,($__internal_1_$__cuda_sm10x_tcgen05_guardrail_trap_phase_invalid_during_alloc - $__internal_0_$__cuda_sm10x_tcgen05_guardrail_trap_col_being_dealloced_not_returned_by_alloc)
$__internal_0_$__cuda_sm10x_tcgen05_guardrail_trap_col_being_dealloced_not_returned_by_alloc:
[----:B------:R-:W-:Y:S05]  /*f6f0*/  BPT.TRAP 0x1 ;  /* 0x000000040000795c */ /* 0x000fea0000300000 */
[----:B------:R-:W-:-:S04]  /*f700*/  HFMA2 R3, -RZ, RZ, 0, 0 ;  /* 0x00000000ff037431 */ /* 0x000fc800000001ff */
[----:B------:R-:W-:Y:S05]  /*f710*/  RET.REL.NODEC R2 `(_ZN7cutlass13device_kernelINS_4gemm6kernel13GemmUniversalIN4cute5tupleIJiiiiEEENS1_10collective13CollectiveMmaINS1_41MainloopSm100TmaUmmaWarpSpecializedSparseILi6ELi2ELi1ENS5_IJNS4_1CILi2EEENSA_ILi1EEESC_EEEEENS5_IJNSA_ILi256EEESF_NSA_ILi64EEEEEENS_10bfloat16_tENS5_IJNS4_6LayoutINS5_IJiNS5_IJSB_iEEEiEEENS5_IJlNS5_IJSC_SB_EEElEEEEENSJ_INS5_IJNS5_IJNS5_IJNSA_ILi8EEESB_SP_EEEiEEENS5_IJNS5_IJNSA_ILi16EEESB_NSA_ILi4EEEEEEiEEEiEEENS5_IJNS5_IJNS5_IJNSA_ILi128EEESS_NSA_ILi2048EEEEEENSA_ILi16384EEEEEENS5_IJNS5_IJSC_NSA_ILi1024EEENSA_ILi32EEEEEElEEElEEEEEEEESI_NS5_IJlSC_lEEENS4_8TiledMMAINS4_8MMA_AtomIJNS4_33SM100_MMA_F16BF16_2x1SM_SS_SPARSEISI_SI_fLi256ELi256ELNS4_4UMMA5MajorE0ELS1E_0ELNS1D_7ScaleInE0ELS1F_0EEEEEENSJ_INS5_IJSC_SC_SC_EEENS5_IJNSA_ILi0EEES1J_S1J_EEEEENS5_IJNS4_10UnderscoreES1M_S1M_EEEEENS4_18SM100_TMA_2SM_LOADENS4_14ComposedLayoutINS4_7SwizzleILi2ELi4ELi3EEENS4_25smem_sparse_ptr_flag_bitsILi2ELi16EEENSJ_INS5_IJNS5_IJSC_SP_EEENS5_IJSB_S13_EEEEEENS5_IJNS5_IJS1J_SG_EEESM_EEEEEEEvNS4_8identityES1P_NS1Q_INS1R_ILi3ELi4ELi3EEENS4_18smem_ptr_flag_bitsILi16EEENSJ_INS5_IJSP_SG_EEENS5_IJSG_SC_EEEEEEEvS22_EENS_8epilogue10collective18CollectiveEpilogueINS2B_23Sm100TmaWarpSpecializedILi4ELi2ELi32ELb1ELb0EEEJNS5_IJSX_SF_SG_EEENS5_IJNSJ_ISX_SC_EENSJ_IS13_SC_EEEEEfNS5_IJSC_llEEEfS2K_NS2B_6fusion15FusionCallbacksIS2F_NS2L_17LinearCombinationIffffLNS_15FloatRoundStyleE2EEES2G_S2J_JEEENS4_5SM1004TMEM4LOAD26SM100_TMEM_LOAD_32dp32b32xENS4_13SM90_TMA_LOADENS1Q_INS1R_ILi2ELi5ELi2EEENS24_ILi32EEENSJ_INS5_IJS13_ST_EEENS5_IJSC_S13_EEEEEEENS4_39AutoVectorizingCopyWithAssumedAlignmentILi128EEENS4_14SM90_TMA_STOREES31_S33_S33_EEEvvEEEEvNT_6ParamsE) ;  /* 0xffffff0802387950 */ /* 0x000fea0003c3ffff */
        .weak           $__internal_1_$__cuda_sm10x_tcgen05_guardrail_trap_phase_invalid_during_alloc
        .type           $__internal_1_$__cuda_sm10x_tcgen05_guardrail_trap_phase_invalid_during_alloc,@function
        .size           $__internal_1_$__cuda_sm10x_tcgen05_guardrail_trap_phase_invalid_during_alloc,($__internal_2_$__cuda_sm10x_tcgen05_guardrail_trap_unallocated_columns_being_dealloced - $__internal_1_$__cuda_sm10x_tcgen05_guardrail_trap_phase_invalid_during_alloc)
$__internal_1_$__cuda_sm10x_tcgen05_guardrail_trap_phase_invalid_during_alloc:
[----:B------:R-:W-:Y:S05]  /*f720*/  BPT.TRAP 0x1 ;  /* 0x000000040000795c */ /* 0x000fea0000300000 */
[----:B------:R-:W-:-:S04]  /*f730*/  MOV R5, 0x0 ;  /* 0x0000000000057802 */ /* 0x000fc80000000f00 */
[----:B------:R-:W-:Y:S05]  /*f740*/  RET.REL.NODEC R4 `(_ZN7cutlass13device_kernelINS_4gemm6kernel13GemmUniversalIN4cute5tupleIJiiiiEEENS1_10collective13CollectiveMmaINS1_41MainloopSm100TmaUmmaWarpSpecializedSparseILi6ELi2ELi1ENS5_IJNS4_1CILi2EEENSA_ILi1EEESC_EEEEENS5_IJNSA_ILi256EEESF_NSA_ILi64EEEEEENS_10bfloat16_tENS5_IJNS4_6LayoutINS5_IJiNS5_IJSB_iEEEiEEENS5_IJlNS5_IJSC_SB_EEElEEEEENSJ_INS5_IJNS5_IJNS5_IJNSA_ILi8EEESB_SP_EEEiEEENS5_IJNS5_IJNSA_ILi16EEESB_NSA_ILi4EEEEEEiEEEiEEENS5_IJNS5_IJNS5_IJNSA_ILi128EEESS_NSA_ILi2048EEEEEENSA_ILi16384EEEEEENS5_IJNS5_IJSC_NSA_ILi1024EEENSA_ILi32EEEEEElEEElEEEEEEEESI_NS5_IJlSC_lEEENS4_8TiledMMAINS4_8MMA_AtomIJNS4_33SM100_MMA_F16BF16_2x1SM_SS_SPARSEISI_SI_fLi256ELi256ELNS4_4UMMA5MajorE0ELS1E_0ELNS1D_7ScaleInE0ELS1F_0EEEEEENSJ_INS5_IJSC_SC_SC_EEENS5_IJNSA_ILi0EEES1J_S1J_EEEEENS5_IJNS4_10UnderscoreES1M_S1M_EEEEENS4_18SM100_TMA_2SM_LOADENS4_14ComposedLayoutINS4_7SwizzleILi2ELi4ELi3EEENS4_25smem_sparse_ptr_flag_bitsILi2ELi16EEENSJ_INS5_IJNS5_IJSC_SP_EEENS5_IJSB_S13_EEEEEENS5_IJNS5_IJS1J_SG_EEESM_EEEEEEEvNS4_8identityES1P_NS1Q_INS1R_ILi3ELi4ELi3EEENS4_18smem_ptr_flag_bitsILi16EEENSJ_INS5_IJSP_SG_EEENS5_IJSG_SC_EEEEEEEvS22_EENS_8epilogue10collective18CollectiveEpilogueINS2B_23Sm100TmaWarpSpecializedILi4ELi2ELi32ELb1ELb0EEEJNS5_IJSX_SF_SG_EEENS5_IJNSJ_ISX_SC_EENSJ_IS13_SC_EEEEEfNS5_IJSC_llEEEfS2K_NS2B_6fusion15FusionCallbacksIS2F_NS2L_17LinearCombinationIffffLNS_15FloatRoundStyleE2EEES2G_S2J_JEEENS4_5SM1004TMEM4LOAD26SM100_TMEM_LOAD_32dp32b32xENS4_13SM90_TMA_LOADENS1Q_INS1R_ILi2ELi5ELi2EEENS24_ILi32EEENSJ_INS5_IJS13_ST_EEENS5_IJSC_S13_EEEEEEENS4_39AutoVectorizingCopyWithAssumedAlignmentILi128EEENS4_14SM90_TMA_STOREES31_S33_S33_EEEvvEEEEvNT_6ParamsE) ;  /* 0xffffff08042c7950 */ /* 0x000fea0003c3ffff */
        .weak           $__internal_2_$__cuda_sm10x_tcgen05_guardrail_trap_unallocated_columns_being_dealloced
        .type           $__internal_2_$__cuda_sm10x_tcgen05_guardrail_trap_unallocated_columns_being_dealloced,@function
        .size           $__internal_2_$__cuda_sm10x_tcgen05_guardrail_trap_unallocated_columns_being_dealloced,(.L_x_225 - $__internal_2_$__cuda_sm10x_tcgen05_guardrail_trap_unallocated_columns_being_dealloced)
$__internal_2_$__cuda_sm10x_tcgen05_guardrail_trap_unallocated_columns_being_dealloced:
[----:B------:R-:W-:Y:S05]  /*f750*/  BPT.TRAP 0x1 ;  /* 0x000000040000795c */ /* 0x000fea0000300000 */
[----:B------:R-:W-:-:S04]  /*f760*/  HFMA2 R3, -RZ, RZ, 0, 0 ;  /* 0x00000000ff037431 */ /* 0x000fc800000001ff */
[----:B------:R-:W-:Y:S05]  /*f770*/  RET.REL.NODEC R2 `(_ZN7cutlass13device_kernelINS_4gemm6kernel13GemmUniversalIN4cute5tupleIJiiiiEEENS1_10collective13CollectiveMmaINS1_41MainloopSm100TmaUmmaWarpSpecializedSparseILi6ELi2ELi1ENS5_IJNS4_1CILi2EEENSA_ILi1EEESC_EEEEENS5_IJNSA_ILi256EEESF_NSA_ILi64EEEEEENS_10bfloat16_tENS5_IJNS4_6LayoutINS5_IJiNS5_IJSB_iEEEiEEENS5_IJlNS5_IJSC_SB_EEElEEEEENSJ_INS5_IJNS5_IJNS5_IJNSA_ILi8EEESB_SP_EEEiEEENS5_IJNS5_IJNSA_ILi16EEESB_NSA_ILi4EEEEEEiEEEiEEENS5_IJNS5_IJNS5_IJNSA_ILi128EEESS_NSA_ILi2048EEEEEENSA_ILi16384EEEEEENS5_IJNS5_IJSC_NSA_ILi1024EEENSA_ILi32EEEEEElEEElEEEEEEEESI_NS5_IJlSC_lEEENS4_8TiledMMAINS4_8MMA_AtomIJNS4_33SM100_MMA_F16BF16_2x1SM_SS_SPARSEISI_SI_fLi256ELi256ELNS4_4UMMA5MajorE0ELS1E_0ELNS1D_7ScaleInE0ELS1F_0EEEEEENSJ_INS5_IJSC_SC_SC_EEENS5_IJNSA_ILi0EEES1J_S1J_EEEEENS5_IJNS4_10UnderscoreES1M_S1M_EEEEENS4_18SM100_TMA_2SM_LOADENS4_14ComposedLayoutINS4_7SwizzleILi2ELi4ELi3EEENS4_25smem_sparse_ptr_flag_bitsILi2ELi16EEENSJ_INS5_IJNS5_IJSC_SP_EEENS5_IJSB_S13_EEEEEENS5_IJNS5_IJS1J_SG_EEESM_EEEEEEEvNS4_8identityES1P_NS1Q_INS1R_ILi3ELi4ELi3EEENS4_18smem_ptr_flag_bitsILi16EEENSJ_INS5_IJSP_SG_EEENS5_IJSG_SC_EEEEEEEvS22_EENS_8epilogue10collective18CollectiveEpilogueINS2B_23Sm100TmaWarpSpecializedILi4ELi2ELi32ELb1ELb0EEEJNS5_IJSX_SF_SG_EEENS5_IJNSJ_ISX_SC_EENSJ_IS13_SC_EEEEEfNS5_IJSC_llEEEfS2K_NS2B_6fusion15FusionCallbacksIS2F_NS2L_17LinearCombinationIffffLNS_15FloatRoundStyleE2EEES2G_S2J_JEEENS4_5SM1004TMEM4LOAD26SM100_TMEM_LOAD_32dp32b32xENS4_13SM90_TMA_LOADENS1Q_INS1R_ILi2ELi5ELi2EEENS24_ILi32EEENSJ_INS5_IJS13_ST_EEENS5_IJSC_S13_EEEEEEENS4_39AutoVectorizingCopyWithAssumedAlignmentILi128EEENS4_14SM90_TMA_STOREES31_S33_S33_EEEvvEEEEvNT_6ParamsE) ;  /* 0xffffff0802207950 */ /* 0x000fea0003c3ffff */
.L_x_224:
[----:B------:R-:W-:-:S00]  /*f780*/  BRA `(.L_x_224) ;  /* 0xfffffffc00fc7947 */ /* 0x000fc0000383ffff */
[----:B------:R-:W-:-:S00]  /*f790*/  NOP ;  /* 0x0000000000007918 */ /* 0x000fc00000000000 */
        /* <DEDUP_REMOVED lines=14> */
.L_x_225:


//--------------------- .nv.global.init           --------------------------
	.section	.nv.global.init,"aw",@progbits
.nv.global.init:
	.type		$str$27,@object
	.size		$str$27,($str$28 - $str$27)
$str$27:
        /*0000*/ 	.byte	0x28, 0x61, 0x64, 0x64, 0x72, 0x65, 0x73, 0x73, 0x20, 0x26, 0x20, 0x6d, 0x61, 0x73, 0x6b, 0x29
        /*0010*/ 	.byte	0x20, 0x3d, 0x3d, 0x20, 0x30, 0x00
	.type		$str$28,@object
	.size		$str$28,($str$26 - $str$28)
$str$28:
        /*0016*/ 	.byte	0x2f, 0x74, 0x6d, 0x70, 0x2f, 0x63, 0x75, 0x74, 0x6c, 0x61, 0x73, 0x73, 0x5f, 0x73, 0x77, 0x65
        /*0026*/ 	.byte	0x65, 0x70, 0x5f, 0x73, 0x72, 0x63, 0x2f, 0x69, 0x6e, 0x63, 0x6c, 0x75, 0x64, 0x65, 0x2f, 0x63
        /*0036*/ 	.byte	0x75, 0x74, 0x65, 0x2f, 0x70, 0x6f, 0x69, 0x6e, 0x74, 0x65, 0x72, 0x5f, 0x66, 0x6c, 0x61, 0x67
        /*0046*/ 	.byte	0x67, 0x65, 0x64, 0x2e, 0x68, 0x70, 0x70, 0x00
	.type		$str$26,@object
	.size		$str$26,($str$25 - $str$26)
$str$26:
        /*004e*/ 	.byte	0x2f, 0x74, 0x6d, 0x70, 0x2f, 0x63, 0x75, 0x74, 0x6c, 0x61, 0x73, 0x73, 0x5f, 0x73, 0x77, 0x65
        /*005e*/ 	.byte	0x65, 0x70, 0x5f, 0x73, 0x72, 0x63, 0x2f, 0x69, 0x6e, 0x63, 0x6c, 0x75, 0x64, 0x65, 0x2f, 0x63
        /*006e*/ 	.byte	0x75, 0x74, 0x65, 0x2f, 0x61, 0x74, 0x6f, 0x6d, 0x2f, 0x63, 0x6f, 0x70, 0x79, 0x5f, 0x74, 0x72
        /*007e*/ 	.byte	0x61, 0x69, 0x74, 0x73, 0x5f, 0x73, 0x6d, 0x31, 0x30, 0x30, 0x2e, 0x68, 0x70, 0x70, 0x00
	.type		$str$25,@object
	.size		$str$25,(__unnamed_1 - $str$25)
$str$25:
        /*008d*/ 	.byte	0x28, 0x28, 0x75, 0x69, 0x6e, 0x74, 0x33, 0x32, 0x5f, 0x74, 0x28, 0x74, 0x68, 0x72, 0x65, 0x61
        /*009d*/ 	.byte	0x64, 0x49, 0x64, 0x78, 0x2e, 0x78, 0x29, 0x20, 0x2f, 0x20, 0x33, 0x32, 0x29, 0x20, 0x25, 0x20
        /*00ad*/ 	.byte	0x34, 0x29, 0x20, 0x3d, 0x3d, 0x20, 0x28, 0x28, 0x28, 0x74, 0x6d, 0x65, 0x6d, 0x5f, 0x61, 0x64
        /*00bd*/ 	.byte	0x64, 0x72, 0x20, 0x3e, 0x3e, 0x20, 0x31, 0x36, 0x29, 0x20, 0x2f, 0x20, 0x33, 0x32, 0x29, 0x20
        /*00cd*/ 	.byte	0x25, 0x20, 0x34, 0x29, 0x00
	.type		__unnamed_1,@object
	.size		__unnamed_1,(__unnamed_2 - __unnamed_1)
__unnamed_1:
        /*00d2*/ 	.byte	0x61, 0x75, 0x74, 0x6f, 0x20, 0x63, 0x75, 0x74, 0x65, 0x3a, 0x3a, 0x61, 0x73, 0x5f, 0x70, 0x6f
        /* <DEDUP_REMOVED lines=23> */
        /*0252*/ 	.byte	0x3a, 0x3a, 0x43, 0x3c, 0x34, 0x30, 0x39, 0x36, 0x3e, 0x3e, 0x3e, 0x3e, 0x5d, 0x00
	.type		__unnamed_2,@object
	.size		__unnamed_2,(.L_2 - __unnamed_2)
__unnamed_2:
        /* <DEDUP_REMOVED lines=42> */
        /*0500*/ 	.byte	0x3e, 0x5d, 0x00
.L_2:


//--------------------- .nv.shared._ZN7cutlass13device_kernelINS_4gemm6kernel13GemmUniversalIN4cute5tupleIJiiiiEEENS1_10collective13CollectiveMmaINS1_41MainloopSm100TmaUmmaWarpSpecializedSparseILi6ELi2ELi1ENS5_IJNS4_1CILi2EEENSA_ILi1EEESC_EEEEENS5_IJNSA_ILi256EEESF_NSA_ILi64EEEEEENS_10bfloat16_tENS5_IJNS4_6LayoutINS5_IJiNS5_IJSB_iEEEiEEENS5_IJlNS5_IJSC_SB_EEElEEEEENSJ_INS5_IJNS5_IJNS5_IJNSA_ILi8EEESB_SP_EEEiEEENS5_IJNS5_IJNSA_ILi16EEESB_NSA_ILi4EEEEEEiEEEiEEENS5_IJNS5_IJNS5_IJNSA_ILi128EEESS_NSA_ILi2048EEEEEENSA_ILi16384EEEEEENS5_IJNS5_IJSC_NSA_ILi1024EEENSA_ILi32EEEEEElEEElEEEEEEEESI_NS5_IJlSC_lEEENS4_8TiledMMAINS4_8MMA_AtomIJNS4_33SM100_MMA_F16BF16_2x1SM_SS_SPARSEISI_SI_fLi256ELi256ELNS4_4UMMA5MajorE0ELS1E_0ELNS1D_7ScaleInE0ELS1F_0EEEEEENSJ_INS5_IJSC_SC_SC_EEENS5_IJNSA_ILi0EEES1J_S1J_EEEEENS5_IJNS4_10UnderscoreES1M_S1M_EEEEENS4_18SM100_TMA_2SM_LOADENS4_14ComposedLayoutINS4_7SwizzleILi2ELi4ELi3EEENS4_25smem_sparse_ptr_flag_bitsILi2ELi16EEENSJ_INS5_IJNS5_IJSC_SP_EEENS5_IJSB_S13_EEEEEENS5_IJNS5_IJS1J_SG_EEESM_EEEEEEEvNS4_8identityES1P_NS1Q_INS1R_ILi3ELi4ELi3EEENS4_18smem_ptr_flag_bitsILi16EEENSJ_INS5_IJSP_SG_EEENS5_IJSG_SC_EEEEEEEvS22_EENS_8epilogue10collective18CollectiveEpilogueINS2B_23Sm100TmaWarpSpecializedILi4ELi2ELi32ELb1ELb0EEEJNS5_IJSX_SF_SG_EEENS5_IJNSJ_ISX_SC_EENSJ_IS13_SC_EEEEEfNS5_IJSC_llEEEfS2K_NS2B_6fusion15FusionCallbacksIS2F_NS2L_17LinearCombinationIffffLNS_15FloatRoundStyleE2EEES2G_S2J_JEEENS4_5SM1004TMEM4LOAD26SM100_TMEM_LOAD_32dp32b32xENS4_13SM90_TMA_LOADENS1Q_INS1R_ILi2ELi5ELi2EEENS24_ILi32EEENSJ_INS5_IJS13_ST_EEENS5_IJSC_S13_EEEEEEENS4_39AutoVectorizingCopyWithAssumedAlignmentILi128EEENS4_14SM90_TMA_STOREES31_S33_S33_EEEvvEEEEvNT_6ParamsE --------------------------
	.section	.nv.shared._ZN7cutlass13device_kernelINS_4gemm6kernel13GemmUniversalIN4cute5tupleIJiiiiEEENS1_10collective13CollectiveMmaINS1_41MainloopSm100TmaUmmaWarpSpecializedSparseILi6ELi2ELi1ENS5_IJNS4_1CILi2EEENSA_ILi1EEESC_EEEEENS5_IJNSA_ILi256EEESF_NSA_ILi64EEEEEENS_10bfloat16_tENS5_IJNS4_6LayoutINS5_IJiNS5_IJSB_iEEEiEEENS5_IJlNS5_IJSC_SB_EEElEEEEENSJ_INS5_IJNS5_IJNS5_IJNSA_ILi8EEESB_SP_EEEiEEENS5_IJNS5_IJNSA_ILi16EEESB_NSA_ILi4EEEEEEiEEEiEEENS5_IJNS5_IJNS5_IJNSA_ILi128EEESS_NSA_ILi2048EEEEEENSA_ILi16384EEEEEENS5_IJNS5_IJSC_NSA_ILi1024EEENSA_ILi32EEEEEElEEElEEEEEEEESI_NS5_IJlSC_lEEENS4_8TiledMMAINS4_8MMA_AtomIJNS4_33SM100_MMA_F16BF16_2x1SM_SS_SPARSEISI_SI_fLi256ELi256ELNS4_4UMMA5MajorE0ELS1E_0ELNS1D_7ScaleInE0ELS1F_0EEEEEENSJ_INS5_IJSC_SC_SC_EEENS5_IJNSA_ILi0EEES1J_S1J_EEEEENS5_IJNS4_10UnderscoreES1M_S1M_EEEEENS4_18SM100_TMA_2SM_LOADENS4_14ComposedLayoutINS4_7SwizzleILi2ELi4ELi3EEENS4_25smem_sparse_ptr_flag_bitsILi2ELi16EEENSJ_INS5_IJNS5_IJSC_SP_EEENS5_IJSB_S13_EEEEEENS5_IJNS5_IJS1J_SG_EEESM_EEEEEEEvNS4_8identityES1P_NS1Q_INS1R_ILi3ELi4ELi3EEENS4_18smem_ptr_flag_bitsILi16EEENSJ_INS5_IJSP_SG_EEENS5_IJSG_SC_EEEEEEEvS22_EENS_8epilogue10collective18CollectiveEpilogueINS2B_23Sm100TmaWarpSpecializedILi4ELi2ELi32ELb1ELb0EEEJNS5_IJSX_SF_SG_EEENS5_IJNSJ_ISX_SC_EENSJ_IS13_SC_EEEEEfNS5_IJSC_llEEEfS2K_NS2B_6fusion15FusionCallbacksIS2F_NS2L_17LinearCombinationIffffLNS_15FloatRoundStyleE2EEES2G_S2J_JEEENS4_5SM1004TMEM4LOAD26SM100_TMEM_LOAD_32dp32b32xENS4_13SM90_TMA_LOADENS1Q_INS1R_ILi2ELi5ELi2EEENS24_ILi32EEENSJ_INS5_IJS13_ST_EEENS5_IJSC_S13_EEEEEEENS4_39AutoVectorizingCopyWithAssumedAlignmentILi128EEENS4_14SM90_TMA_STOREES31_S33_S33_EEEvvEEEEvNT_6ParamsE,"aw",@nobits
	.sectionflags	@""
	.align	16
	.zero		1024


//--------------------- .nv.shared.reserved.0     --------------------------
	.section	.nv.shared.reserved.0,"aw",@nobits
	.weak		__nv_reservedSMEM_offset_0_alias
	.size		__nv_reservedSMEM_offset_0_alias, 0, 64
	.other		__nv_reservedSMEM_offset_0_alias,@"STO_CUDA_RESERVED_SHARED STV_DEFAULT"
__nv_reservedSMEM_offset_0_alias:
	.zero		0
.nv.shared.reserved.0:
	.zero		64
	.weak		__nv_reservedSMEM_tcgen05_partition
	.type		__nv_reservedSMEM_tcgen05_partition,@object
	.size		__nv_reservedSMEM_tcgen05_partition,(.L_0 - __nv_reservedSMEM_tcgen05_partition)
__nv_reservedSMEM_tcgen05_partition:
	.zero		32
.L_0:


//--------------------- .nv.global                --------------------------
	.section	.nv.global,"aw",@nobits
.nv.global:
	.type		_ZN39_INTERNAL_7245726c_4_k_cu_6f663e49_29614cute1_E,@object
	.size		_ZN39_INTERNAL_7245726c_4_k_cu_6f663e49_29614cute1_E,(_ZN39_INTERNAL_7245726c_4_k_cu_6f663e49_29614cuda3std3__45__cpo6cbeginE - _ZN39_INTERNAL_7245726c_4_k_cu_6f663e49_29614cute1_E)
_ZN39_INTERNAL_7245726c_4_k_cu_6f663e49_29614cute1_E:
	.zero		1
	.type		_ZN39_INTERNAL_7245726c_4_k_cu_6f663e49_29614cuda3std3__45__cpo6cbeginE,@object
	.size		_ZN39_INTERNAL_7245726c_4_k_cu_6f663e49_29614cuda3std3__45__cpo6cbeginE,(_ZN39_INTERNAL_7245726c_4_k_cu_6f663e49_29614cuda3std3__48in_placeE - _ZN39_INTERNAL_7245726c_4_k_cu_6f663e49_29614cuda3std3__45__cpo6cbeginE)
_ZN39_INTERNAL_7245726c_4_k_cu_6f663e49_29614cuda3std3__45__cpo6cbeginE:
	.zero		1
	.type		_ZN39_INTERNAL_7245726c_4_k_cu_6f663e49_29614cuda3std3__48in_placeE,@object
	.size		_ZN39_INTERNAL_7245726c_4_k_cu_6f663e49_29614cuda3std3__48in_placeE,(_ZN39_INTERNAL_7245726c_4_k_cu_6f663e49_29614cuda3std6ranges3__45__cpo9iter_moveE - _ZN39_INTERNAL_7245726c_4_k_cu_6f663e49_29614cuda3std3__48in_placeE)
_ZN39_INTERNAL_7245726c_4_k_cu_6f663e49_29614cuda3std3__48in_placeE:
	.zero		1
	.type		_ZN39_INTERNAL_7245726c_4_k_cu_6f663e49_29614cuda3std6ranges3__45__cpo9iter_moveE,@object
	.size		_ZN39_INTERNAL_7245726c_4_k_cu_6f663e49_29614cuda3std6ranges3__45__cpo9iter_moveE,(_ZN39_INTERNAL_7245726c_4_k_cu_6f663e49_29614cuda3std3__45__cpo5beginE - _ZN39_INTERNAL_7245726c_4_k_cu_6f663e49_29614cuda3std6ranges3__45__cpo9iter_moveE)
_ZN39_INTERNAL_7245726c_4_k_cu_6f663e49_29614cuda3std6ranges3__45__cpo9iter_moveE:
	.zero		1
	.type		_ZN39_INTERNAL_7245726c_4_k_cu_6f663e49_29614cuda3std3__45__cpo5beginE,@object
	.size		_ZN39_INTERNAL_7245726c_4_k_cu_6f663e49_29614cuda3std3__45__cpo5beginE,(_ZN39_INTERNAL_7245726c_4_k_cu_6f663e49_29614cuda3std3__441_GLOBAL__N__7245726c_4_k_cu_6f663e49_29616ignoreE - _ZN39_INTERNAL_7245726c_4_k_cu_6f663e49_29614cuda3std3__45__cpo5beginE)
_ZN39_INTERNAL_7245726c_4_k_cu_6f663e49_29614cuda3std3__45__cpo5beginE:
	.zero		1
	.type		_ZN39_INTERNAL_7245726c_4_k_cu_6f663e49_29614cuda3std3__441_GLOBAL__N__7245726c_4_k_cu_6f663e49_29616ignoreE,@object
	.size		_ZN39_INTERNAL_7245726c_4_k_cu_6f663e49_29614cuda3std3__441_GLOBAL__N__7245726c_4_k_cu_6f663e49_29616ignoreE,(_ZN39_INTERNAL_7245726c_4_k_cu_6f663e49_29614cute7productE - _ZN39_INTERNAL_7245726c_4_k_cu_6f663e49_29614cuda3std3__441_GLOBAL__N__7245726c_4_k_cu_6f663e49_29616ignoreE)
_ZN39_INTERNAL_7245726c_4_k_cu_6f663e49_29614cuda3std3__441_GLOBAL__N__7245726c_4_k_cu_6f663e49_29616ignoreE:
	.zero		1
	.type		_ZN39_INTERNAL_7245726c_4_k_cu_6f663e49_29614cute7productE,@object
	.size		_ZN39_INTERNAL_7245726c_4_k_cu_6f663e49_29614cute7productE,(_ZN39_INTERNAL_7245726c_4_k_cu_6f663e49_29614cuda3std3__45__cpo3endE - _ZN39_INTERNAL_7245726c_4_k_cu_6f663e49_29614cute7productE)
_ZN39_INTERNAL_7245726c_4_k_cu_6f663e49_29614cute7productE:
	.zero		1
	.type		_ZN39_INTERNAL_7245726c_4_k_cu_6f663e49_29614cuda3std3__45__cpo3endE,@object
	.size		_ZN39_INTERNAL_7245726c_4_k_cu_6f663e49_29614cuda3std3__45__cpo3endE,(_ZN39_INTERNAL_7245726c_4_k_cu_6f663e49_29614cuda3std3__419piecewise_constructE - _ZN39_INTERNAL_7245726c_4_k_cu_6f663e49_29614cuda3std3__45__cpo3endE)
_ZN39_INTERNAL_7245726c_4_k_cu_6f663e49_29614cuda3std3__45__cpo3endE:
	.zero		1
	.type		_ZN39_INTERNAL_7245726c_4_k_cu_6f663e49_29614cuda3std3__419piecewise_constructE,@object
	.size		_ZN39_INTERNAL_7245726c_4_k_cu_6f663e49_29614cuda3std3__419piecewise_constructE,(_ZN39_INTERNAL_7245726c_4_k_cu_6f663e49_29614cuda3std3__45__cpo4cendE - _ZN39_INTERNAL_7245726c_4_k_cu_6f663e49_29614cuda3std3__419piecewise_constructE)
_ZN39_INTERNAL_7245726c_4_k_cu_6f663e49_29614cuda3std3__419piecewise_constructE:
	.zero		1
	.type		_ZN39_INTERNAL_7245726c_4_k_cu_6f663e49_29614cuda3std3__45__cpo4cendE,@object
	.size		_ZN39_INTERNAL_7245726c_4_k_cu_6f663e49_29614cuda3std3__45__cpo4cendE,(_ZN39_INTERNAL_7245726c_4_k_cu_6f663e49_29614cuda3std6ranges3__45__cpo4swapE - _ZN39_INTERNAL_7245726c_4_k_cu_6f663e49_29614cuda3std3__45__cpo4cendE)
_ZN39_INTERNAL_7245726c_4_k_cu_6f663e49_29614cuda3std3__45__cpo4cendE:
	.zero		1
	.type		_ZN39_INTERNAL_7245726c_4_k_cu_6f663e49_29614cuda3std6ranges3__45__cpo4swapE,@object
	.size		_ZN39_INTERNAL_7245726c_4_k_cu_6f663e49_29614cuda3std6ranges3__45__cpo4swapE,(.L_10 - _ZN39_INTERNAL_7245726c_4_k_cu_6f663e49_29614cuda3std6ranges3__45__cpo4swapE)
_ZN39_INTERNAL_7245726c_4_k_cu_6f663e49_29614cuda3std6ranges3__45__cpo4swapE:
	.zero		1
.L_10:


//--------------------- .nv.constant0._ZN7cutlass13device_kernelINS_4gemm6kernel13GemmUniversalIN4cute5tupleIJiiiiEEENS1_10collective13CollectiveMmaINS1_41MainloopSm100TmaUmmaWarpSpecializedSparseILi6ELi2ELi1ENS5_IJNS4_1CILi2EEENSA_ILi1EEESC_EEEEENS5_IJNSA_ILi256EEESF_NSA_ILi64EEEEEENS_10bfloat16_tENS5_IJNS4_6LayoutINS5_IJiNS5_IJSB_iEEEiEEENS5_IJlNS5_IJSC_SB_EEElEEEEENSJ_INS5_IJNS5_IJNS5_IJNSA_ILi8EEESB_SP_EEEiEEENS5_IJNS5_IJNSA_ILi16EEESB_NSA_ILi4EEEEEEiEEEiEEENS5_IJNS5_IJNS5_IJNSA_ILi128EEESS_NSA_ILi2048EEEEEENSA_ILi16384EEEEEENS5_IJNS5_IJSC_NSA_ILi1024EEENSA_ILi32EEEEEElEEElEEEEEEEESI_NS5_IJlSC_lEEENS4_8TiledMMAINS4_8MMA_AtomIJNS4_33SM100_MMA_F16BF16_2x1SM_SS_SPARSEISI_SI_fLi256ELi256ELNS4_4UMMA5MajorE0ELS1E_0ELNS1D_7ScaleInE0ELS1F_0EEEEEENSJ_INS5_IJSC_SC_SC_EEENS5_IJNSA_ILi0EEES1J_S1J_EEEEENS5_IJNS4_10UnderscoreES1M_S1M_EEEEENS4_18SM100_TMA_2SM_LOADENS4_14ComposedLayoutINS4_7SwizzleILi2ELi4ELi3EEENS4_25smem_sparse_ptr_flag_bitsILi2ELi16EEENSJ_INS5_IJNS5_IJSC_SP_EEENS5_IJSB_S13_EEEEEENS5_IJNS5_IJS1J_SG_EEESM_EEEEEEEvNS4_8identityES1P_NS1Q_INS1R_ILi3ELi4ELi3EEENS4_18smem_ptr_flag_bitsILi16EEENSJ_INS5_IJSP_SG_EEENS5_IJSG_SC_EEEEEEEvS22_EENS_8epilogue10collective18CollectiveEpilogueINS2B_23Sm100TmaWarpSpecializedILi4ELi2ELi32ELb1ELb0EEEJNS5_IJSX_SF_SG_EEENS5_IJNSJ_ISX_SC_EENSJ_IS13_SC_EEEEEfNS5_IJSC_llEEEfS2K_NS2B_6fusion15FusionCallbacksIS2F_NS2L_17LinearCombinationIffffLNS_15FloatRoundStyleE2EEES2G_S2J_JEEENS4_5SM1004TMEM4LOAD26SM100_TMEM_LOAD_32dp32b32xENS4_13SM90_TMA_LOADENS1Q_INS1R_ILi2ELi5ELi2EEENS24_ILi32EEENSJ_INS5_IJS13_ST_EEENS5_IJSC_S13_EEEEEEENS4_39AutoVectorizingCopyWithAssumedAlignmentILi128EEENS4_14SM90_TMA_STOREES31_S33_S33_EEEvvEEEEvNT_6ParamsE --------------------------
	.section	.nv.constant0._ZN7cutlass13device_kernelINS_4gemm6kernel13GemmUniversalIN4cute5tupleIJiiiiEEENS1_10collective13CollectiveMmaINS1_41MainloopSm100TmaUmmaWarpSpecializedSparseILi6ELi2ELi1ENS5_IJNS4_1CILi2EEENSA_ILi1EEESC_EEEEENS5_IJNSA_ILi256EEESF_NSA_ILi64EEEEEENS_10bfloat16_tENS5_IJNS4_6LayoutINS5_IJiNS5_IJSB_iEEEiEEENS5_IJlNS5_IJSC_SB_EEElEEEEENSJ_INS5_IJNS5_IJNS5_IJNSA_ILi8EEESB_SP_EEEiEEENS5_IJNS5_IJNSA_ILi16EEESB_NSA_ILi4EEEEEEiEEEiEEENS5_IJNS5_IJNS5_IJNSA_ILi128EEESS_NSA_ILi2048EEEEEENSA_ILi16384EEEEEENS5_IJNS5_IJSC_NSA_ILi1024EEENSA_ILi32EEEEEElEEElEEEEEEEESI_NS5_IJlSC_lEEENS4_8TiledMMAINS4_8MMA_AtomIJNS4_33SM100_MMA_F16BF16_2x1SM_SS_SPARSEISI_SI_fLi256ELi256ELNS4_4UMMA5MajorE0ELS1E_0ELNS1D_7ScaleInE0ELS1F_0EEEEEENSJ_INS5_IJSC_SC_SC_EEENS5_IJNSA_ILi0EEES1J_S1J_EEEEENS5_IJNS4_10UnderscoreES1M_S1M_EEEEENS4_18SM100_TMA_2SM_LOADENS4_14ComposedLayoutINS4_7SwizzleILi2ELi4ELi3EEENS4_25smem_sparse_ptr_flag_bitsILi2ELi16EEENSJ_INS5_IJNS5_IJSC_SP_EEENS5_IJSB_S13_EEEEEENS5_IJNS5_IJS1J_SG_EEESM_EEEEEEEvNS4_8identityES1P_NS1Q_INS1R_ILi3ELi4ELi3EEENS4_18smem_ptr_flag_bitsILi16EEENSJ_INS5_IJSP_SG_EEENS5_IJSG_SC_EEEEEEEvS22_EENS_8epilogue10collective18CollectiveEpilogueINS2B_23Sm100TmaWarpSpecializedILi4ELi2ELi32ELb1ELb0EEEJNS5_IJSX_SF_SG_EEENS5_IJNSJ_ISX_SC_EENSJ_IS13_SC_EEEEEfNS5_IJSC_llEEEfS2K_NS2B_6fusion15FusionCallbacksIS2F_NS2L_17LinearCombinationIffffLNS_15FloatRoundStyleE2EEES2G_S2J_JEEENS4_5SM1004TMEM4LOAD26SM100_TMEM_LOAD_32dp32b32xENS4_13SM90_TMA_LOADENS1Q_INS1R_ILi2ELi5ELi2EEENS24_ILi32EEENSJ_INS5_IJS13_ST_EEENS5_IJSC_S13_EEEEEEENS4_39AutoVectorizingCopyWithAssumedAlignmentILi128EEENS4_14SM90_TMA_STOREES31_S33_S33_EEEvvEEEEvNT_6ParamsE,"a",@progbits
	.sectionflags	@""
	.align	4
.nv.constant0._ZN7cutlass13device_kernelINS_4gemm6kernel13GemmUniversalIN4cute5tupleIJiiiiEEENS1_10collective13CollectiveMmaINS1_41MainloopSm100TmaUmmaWarpSpecializedSparseILi6ELi2ELi1ENS5_IJNS4_1CILi2EEENSA_ILi1EEESC_EEEEENS5_IJNSA_ILi256EEESF_NSA_ILi64EEEEEENS_10bfloat16_tENS5_IJNS4_6LayoutINS5_IJiNS5_IJSB_iEEEiEEENS5_IJlNS5_IJSC_SB_EEElEEEEENSJ_INS5_IJNS5_IJNS5_IJNSA_ILi8EEESB_SP_EEEiEEENS5_IJNS5_IJNSA_ILi16EEESB_NSA_ILi4EEEEEEiEEEiEEENS5_IJNS5_IJNS5_IJNSA_ILi128EEESS_NSA_ILi2048EEEEEENSA_ILi16384EEEEEENS5_IJNS5_IJSC_NSA_ILi1024EEENSA_ILi32EEEEEElEEElEEEEEEEESI_NS5_IJlSC_lEEENS4_8TiledMMAINS4_8MMA_AtomIJNS4_33SM100_MMA_F16BF16_2x1SM_SS_SPARSEISI_SI_fLi256ELi256ELNS4_4UMMA5MajorE0ELS1E_0ELNS1D_7ScaleInE0ELS1F_0EEEEEENSJ_INS5_IJSC_SC_SC_EEENS5_IJNSA_ILi0EEES1J_S1J_EEEEENS5_IJNS4_10UnderscoreES1M_S1M_EEEEENS4_18SM100_TMA_2SM_LOADENS4_14ComposedLayoutINS4_7SwizzleILi2ELi4ELi3EEENS4_25smem_sparse_ptr_flag_bitsILi2ELi16EEENSJ_INS5_IJNS5_IJSC_SP_EEENS5_IJSB_S13_EEEEEENS5_IJNS5_IJS1J_SG_EEESM_EEEEEEEvNS4_8identityES1P_NS1Q_INS1R_ILi3ELi4ELi3EEENS4_18smem_ptr_flag_bitsILi16EEENSJ_INS5_IJSP_SG_EEENS5_IJSG_SC_EEEEEEEvS22_EENS_8epilogue10collective18CollectiveEpilogueINS2B_23Sm100TmaWarpSpecializedILi4ELi2ELi32ELb1ELb0EEEJNS5_IJSX_SF_SG_EEENS5_IJNSJ_ISX_SC_EENSJ_IS13_SC_EEEEEfNS5_IJSC_llEEEfS2K_NS2B_6fusion15FusionCallbacksIS2F_NS2L_17LinearCombinationIffffLNS_15FloatRoundStyleE2EEES2G_S2J_JEEENS4_5SM1004TMEM4LOAD26SM100_TMEM_LOAD_32dp32b32xENS4_13SM90_TMA_LOADENS1Q_INS1R_ILi2ELi5ELi2EEENS24_ILi32EEENSJ_INS5_IJS13_ST_EEENS5_IJSC_S13_EEEEEEENS4_39AutoVectorizingCopyWithAssumedAlignmentILi128EEENS4_14SM90_TMA_STOREES31_S33_S33_EEEvvEEEEvNT_6ParamsE:
	.zero		3456


//--------------------- SYMBOLS --------------------------

	.type		.nv.reservedSmem.offset0,@object
	.size		.nv.reservedSmem.offset0,0x4
	.type		.nv.reservedSmem.cap,@object
	.size		.nv.reservedSmem.cap,0x4
	.type		__assertfail,@function
